//
// Generated by NVIDIA NVVM Compiler
//
// Compiler Build ID: CL-36424714
// Cuda compilation tools, release 13.0, V13.0.88
// Based on NVVM 20.0.0
//

.version 9.0
.target sm_100
.address_size 64

	// .globl	_Z33compute_rowmax_rowsum_fp32_kernelPKfPfS1_
// _ZZ33compute_rowmax_rowsum_fp32_kernelPKfPfS1_E10warpMaxSum has been demoted
.global .align 1 .b8 _ZN34_INTERNAL_caa8a6f6_4_k_cu_032e59f84cuda3std3__436_GLOBAL__N__caa8a6f6_4_k_cu_032e59f86ignoreE[1];
.global .align 1 .b8 _ZN34_INTERNAL_caa8a6f6_4_k_cu_032e59f84cuda3std3__45__cpo5beginE[1];
.global .align 1 .b8 _ZN34_INTERNAL_caa8a6f6_4_k_cu_032e59f84cuda3std3__45__cpo3endE[1];
.global .align 1 .b8 _ZN34_INTERNAL_caa8a6f6_4_k_cu_032e59f84cuda3std3__45__cpo6cbeginE[1];
.global .align 1 .b8 _ZN34_INTERNAL_caa8a6f6_4_k_cu_032e59f84cuda3std3__45__cpo4cendE[1];
.global .align 1 .b8 _ZN34_INTERNAL_caa8a6f6_4_k_cu_032e59f84cuda3std3__419piecewise_constructE[1];
.global .align 1 .b8 _ZN34_INTERNAL_caa8a6f6_4_k_cu_032e59f84cuda3std3__48in_placeE[1];
.global .align 1 .b8 _ZN34_INTERNAL_caa8a6f6_4_k_cu_032e59f84cuda3std6ranges3__45__cpo4swapE[1];
.global .align 1 .b8 _ZN34_INTERNAL_caa8a6f6_4_k_cu_032e59f84cuda3std6ranges3__45__cpo9iter_moveE[1];
.global .align 1 .b8 _ZN34_INTERNAL_caa8a6f6_4_k_cu_032e59f84cuda3std6ranges3__45__cpo7advanceE[1];

.visible .entry _Z33compute_rowmax_rowsum_fp32_kernelPKfPfS1_(
	.param .u64 .ptr .align 1 _Z33compute_rowmax_rowsum_fp32_kernelPKfPfS1__param_0,
	.param .u64 .ptr .align 1 _Z33compute_rowmax_rowsum_fp32_kernelPKfPfS1__param_1,
	.param .u64 .ptr .align 1 _Z33compute_rowmax_rowsum_fp32_kernelPKfPfS1__param_2
)
{
	.reg .pred 	%p<19>;
	.reg .b16 	%rs<5>;
	.reg .b32 	%r<78>;
	.reg .b32 	%f<268>;
	.reg .b64 	%rd<20>;
	// demoted variable
	.shared .align 4 .b8 _ZZ33compute_rowmax_rowsum_fp32_kernelPKfPfS1_E10warpMaxSum[64];
	ld.param.u64 	%rd4, [_Z33compute_rowmax_rowsum_fp32_kernelPKfPfS1__param_0];
	ld.param.u64 	%rd2, [_Z33compute_rowmax_rowsum_fp32_kernelPKfPfS1__param_1];
	ld.param.u64 	%rd3, [_Z33compute_rowmax_rowsum_fp32_kernelPKfPfS1__param_2];
	cvta.to.global.u64 	%rd1, %rd4;
	mov.u32 	%r1, %tid.x;
	mov.u32 	%r2, %ctaid.x;
	shl.b32 	%r3, %r2, 14;
	shl.b32 	%r72, %r1, 2;
	mov.u32 	%r5, %ntid.x;
	shl.b32 	%r6, %r5, 2;
	xor.b32  	%r29, %r72, 16383;
	sub.s32 	%r30, %r29, %r6;
	cvt.u16.u32 	%rs2, %r30;
	cvt.u16.u32 	%rs3, %r6;
	div.u16 	%rs4, %rs2, %rs3;
	and.b16  	%rs1, %rs4, 3;
	setp.eq.s16 	%p1, %rs1, 2;
	mov.f32 	%f267, 0fFF800000;
	mov.f32 	%f264, 0f00000000;
	@%p1 bra 	$L__BB0_3;
	cvt.u32.u16 	%r7, %rs1;
	mov.b32 	%r71, 0;
	mov.f32 	%f263, 0fFF800000;
	mov.f32 	%f264, 0f00000000;
$L__BB0_2:
	.pragma "nounroll";
	add.s32 	%r32, %r3, %r72;
	mul.wide.u32 	%rd5, %r32, 4;
	add.s64 	%rd6, %rd1, %rd5;
	ld.global.nc.v4.f32 	{%f17, %f18, %f19, %f20}, [%rd6];
	max.f32 	%f21, %f17, %f18;
	max.f32 	%f22, %f19, %f20;
	max.f32 	%f23, %f21, %f22;
	sub.f32 	%f24, %f17, %f23;
	mul.f32 	%f25, %f24, 0f3FB8AA3B;
	ex2.approx.f32 	%f26, %f25;
	sub.f32 	%f27, %f18, %f23;
	mul.f32 	%f28, %f27, 0f3FB8AA3B;
	ex2.approx.f32 	%f29, %f28;
	add.f32 	%f30, %f26, %f29;
	sub.f32 	%f31, %f19, %f23;
	mul.f32 	%f32, %f31, 0f3FB8AA3B;
	ex2.approx.f32 	%f33, %f32;
	add.f32 	%f34, %f30, %f33;
	sub.f32 	%f35, %f20, %f23;
	mul.f32 	%f36, %f35, 0f3FB8AA3B;
	ex2.approx.f32 	%f37, %f36;
	add.f32 	%f38, %f34, %f37;
	max.f32 	%f267, %f263, %f23;
	sub.f32 	%f39, %f263, %f267;
	mul.f32 	%f40, %f39, 0f3FB8AA3B;
	ex2.approx.f32 	%f41, %f40;
	sub.f32 	%f42, %f23, %f267;
	mul.f32 	%f43, %f42, 0f3FB8AA3B;
	ex2.approx.f32 	%f44, %f43;
	mul.f32 	%f45, %f38, %f44;
	fma.rn.f32 	%f264, %f264, %f41, %f45;
	add.s32 	%r72, %r72, %r6;
	add.s32 	%r71, %r71, 1;
	xor.b32  	%r33, %r71, %r7;
	setp.ne.s32 	%p2, %r33, 2;
	mov.f32 	%f263, %f267;
	@%p2 bra 	$L__BB0_2;
$L__BB0_3:
	add.s32 	%r73, %r72, %r3;
	mad.lo.s32 	%r76, %r5, 12, %r73;
	shl.b32 	%r15, %r5, 4;
	shl.b32 	%r34, %r5, 3;
	add.s32 	%r75, %r73, %r34;
	add.s32 	%r74, %r73, %r6;
$L__BB0_4:
	mul.wide.u32 	%rd7, %r73, 4;
	add.s64 	%rd8, %rd1, %rd7;
	ld.global.nc.v4.f32 	{%f46, %f47, %f48, %f49}, [%rd8];
	max.f32 	%f50, %f46, %f47;
	max.f32 	%f51, %f48, %f49;
	max.f32 	%f52, %f50, %f51;
	sub.f32 	%f53, %f46, %f52;
	mul.f32 	%f54, %f53, 0f3FB8AA3B;
	ex2.approx.f32 	%f55, %f54;
	sub.f32 	%f56, %f47, %f52;
	mul.f32 	%f57, %f56, 0f3FB8AA3B;
	ex2.approx.f32 	%f58, %f57;
	add.f32 	%f59, %f55, %f58;
	sub.f32 	%f60, %f48, %f52;
	mul.f32 	%f61, %f60, 0f3FB8AA3B;
	ex2.approx.f32 	%f62, %f61;
	add.f32 	%f63, %f59, %f62;
	sub.f32 	%f64, %f49, %f52;
	mul.f32 	%f65, %f64, 0f3FB8AA3B;
	ex2.approx.f32 	%f66, %f65;
	add.f32 	%f67, %f63, %f66;
	max.f32 	%f68, %f267, %f52;
	sub.f32 	%f69, %f267, %f68;
	mul.f32 	%f70, %f69, 0f3FB8AA3B;
	ex2.approx.f32 	%f71, %f70;
	sub.f32 	%f72, %f52, %f68;
	mul.f32 	%f73, %f72, 0f3FB8AA3B;
	ex2.approx.f32 	%f74, %f73;
	mul.f32 	%f75, %f67, %f74;
	fma.rn.f32 	%f76, %f264, %f71, %f75;
	add.s32 	%r35, %r72, %r6;
	mul.wide.u32 	%rd9, %r74, 4;
	add.s64 	%rd10, %rd1, %rd9;
	ld.global.nc.v4.f32 	{%f77, %f78, %f79, %f80}, [%rd10];
	max.f32 	%f81, %f77, %f78;
	max.f32 	%f82, %f79, %f80;
	max.f32 	%f83, %f81, %f82;
	sub.f32 	%f84, %f77, %f83;
	mul.f32 	%f85, %f84, 0f3FB8AA3B;
	ex2.approx.f32 	%f86, %f85;
	sub.f32 	%f87, %f78, %f83;
	mul.f32 	%f88, %f87, 0f3FB8AA3B;
	ex2.approx.f32 	%f89, %f88;
	add.f32 	%f90, %f86, %f89;
	sub.f32 	%f91, %f79, %f83;
	mul.f32 	%f92, %f91, 0f3FB8AA3B;
	ex2.approx.f32 	%f93, %f92;
	add.f32 	%f94, %f90, %f93;
	sub.f32 	%f95, %f80, %f83;
	mul.f32 	%f96, %f95, 0f3FB8AA3B;
	ex2.approx.f32 	%f97, %f96;
	add.f32 	%f98, %f94, %f97;
	max.f32 	%f99, %f68, %f83;
	sub.f32 	%f100, %f68, %f99;
	mul.f32 	%f101, %f100, 0f3FB8AA3B;
	ex2.approx.f32 	%f102, %f101;
	sub.f32 	%f103, %f83, %f99;
	mul.f32 	%f104, %f103, 0f3FB8AA3B;
	ex2.approx.f32 	%f105, %f104;
	mul.f32 	%f106, %f98, %f105;
	fma.rn.f32 	%f107, %f76, %f102, %f106;
	add.s32 	%r36, %r35, %r6;
	mul.wide.u32 	%rd11, %r75, 4;
	add.s64 	%rd12, %rd1, %rd11;
	ld.global.nc.v4.f32 	{%f108, %f109, %f110, %f111}, [%rd12];
	max.f32 	%f112, %f108, %f109;
	max.f32 	%f113, %f110, %f111;
	max.f32 	%f114, %f112, %f113;
	sub.f32 	%f115, %f108, %f114;
	mul.f32 	%f116, %f115, 0f3FB8AA3B;
	ex2.approx.f32 	%f117, %f116;
	sub.f32 	%f118, %f109, %f114;
	mul.f32 	%f119, %f118, 0f3FB8AA3B;
	ex2.approx.f32 	%f120, %f119;
	add.f32 	%f121, %f117, %f120;
	sub.f32 	%f122, %f110, %f114;
	mul.f32 	%f123, %f122, 0f3FB8AA3B;
	ex2.approx.f32 	%f124, %f123;
	add.f32 	%f125, %f121, %f124;
	sub.f32 	%f126, %f111, %f114;
	mul.f32 	%f127, %f126, 0f3FB8AA3B;
	ex2.approx.f32 	%f128, %f127;
	add.f32 	%f129, %f125, %f128;
	max.f32 	%f130, %f99, %f114;
	sub.f32 	%f131, %f99, %f130;
	mul.f32 	%f132, %f131, 0f3FB8AA3B;
	ex2.approx.f32 	%f133, %f132;
	sub.f32 	%f134, %f114, %f130;
	mul.f32 	%f135, %f134, 0f3FB8AA3B;
	ex2.approx.f32 	%f136, %f135;
	mul.f32 	%f137, %f129, %f136;
	fma.rn.f32 	%f138, %f107, %f133, %f137;
	add.s32 	%r37, %r36, %r6;
	mul.wide.u32 	%rd13, %r76, 4;
	add.s64 	%rd14, %rd1, %rd13;
	ld.global.nc.v4.f32 	{%f139, %f140, %f141, %f142}, [%rd14];
	max.f32 	%f143, %f139, %f140;
	max.f32 	%f144, %f141, %f142;
	max.f32 	%f145, %f143, %f144;
	sub.f32 	%f146, %f139, %f145;
	mul.f32 	%f147, %f146, 0f3FB8AA3B;
	ex2.approx.f32 	%f148, %f147;
	sub.f32 	%f149, %f140, %f145;
	mul.f32 	%f150, %f149, 0f3FB8AA3B;
	ex2.approx.f32 	%f151, %f150;
	add.f32 	%f152, %f148, %f151;
	sub.f32 	%f153, %f141, %f145;
	mul.f32 	%f154, %f153, 0f3FB8AA3B;
	ex2.approx.f32 	%f155, %f154;
	add.f32 	%f156, %f152, %f155;
	sub.f32 	%f157, %f142, %f145;
	mul.f32 	%f158, %f157, 0f3FB8AA3B;
	ex2.approx.f32 	%f159, %f158;
	add.f32 	%f160, %f156, %f159;
	max.f32 	%f267, %f130, %f145;
	sub.f32 	%f161, %f130, %f267;
	mul.f32 	%f162, %f161, 0f3FB8AA3B;
	ex2.approx.f32 	%f163, %f162;
	sub.f32 	%f164, %f145, %f267;
	mul.f32 	%f165, %f164, 0f3FB8AA3B;
	ex2.approx.f32 	%f166, %f165;
	mul.f32 	%f167, %f160, %f166;
	fma.rn.f32 	%f264, %f138, %f163, %f167;
	add.s32 	%r72, %r37, %r6;
	add.s32 	%r76, %r76, %r15;
	add.s32 	%r75, %r75, %r15;
	add.s32 	%r74, %r74, %r15;
	add.s32 	%r73, %r73, %r15;
	setp.lt.u32 	%p3, %r72, 16384;
	@%p3 bra 	$L__BB0_4;
	mov.b32 	%r38, %f267;
	mov.b32 	%r39, %f264;
	shfl.sync.bfly.b32	%r40|%p4, %r38, 16, 31, -1;
	shfl.sync.bfly.b32	%r41|%p5, %r39, 16, 31, -1;
	mov.b32 	%f168, %r40;
	mov.b32 	%f169, %r41;
	max.f32 	%f170, %f267, %f168;
	sub.f32 	%f171, %f267, %f170;
	mul.f32 	%f172, %f171, 0f3FB8AA3B;
	ex2.approx.f32 	%f173, %f172;
	sub.f32 	%f174, %f168, %f170;
	mul.f32 	%f175, %f174, 0f3FB8AA3B;
	ex2.approx.f32 	%f176, %f175;
	mul.f32 	%f177, %f176, %f169;
	fma.rn.f32 	%f178, %f264, %f173, %f177;
	mov.b32 	%r42, %f170;
	mov.b32 	%r43, %f178;
	shfl.sync.bfly.b32	%r44|%p6, %r42, 8, 31, -1;
	shfl.sync.bfly.b32	%r45|%p7, %r43, 8, 31, -1;
	mov.b32 	%f179, %r44;
	mov.b32 	%f180, %r45;
	max.f32 	%f181, %f170, %f179;
	sub.f32 	%f182, %f170, %f181;
	mul.f32 	%f183, %f182, 0f3FB8AA3B;
	ex2.approx.f32 	%f184, %f183;
	sub.f32 	%f185, %f179, %f181;
	mul.f32 	%f186, %f185, 0f3FB8AA3B;
	ex2.approx.f32 	%f187, %f186;
	mul.f32 	%f188, %f187, %f180;
	fma.rn.f32 	%f189, %f178, %f184, %f188;
	mov.b32 	%r46, %f181;
	mov.b32 	%r47, %f189;
	shfl.sync.bfly.b32	%r48|%p8, %r46, 4, 31, -1;
	shfl.sync.bfly.b32	%r49|%p9, %r47, 4, 31, -1;
	mov.b32 	%f190, %r48;
	mov.b32 	%f191, %r49;
	max.f32 	%f192, %f181, %f190;
	sub.f32 	%f193, %f181, %f192;
	mul.f32 	%f194, %f193, 0f3FB8AA3B;
	ex2.approx.f32 	%f195, %f194;
	sub.f32 	%f196, %f190, %f192;
	mul.f32 	%f197, %f196, 0f3FB8AA3B;
	ex2.approx.f32 	%f198, %f197;
	mul.f32 	%f199, %f198, %f191;
	fma.rn.f32 	%f200, %f189, %f195, %f199;
	mov.b32 	%r50, %f192;
	mov.b32 	%r51, %f200;
	shfl.sync.bfly.b32	%r52|%p10, %r50, 2, 31, -1;
	shfl.sync.bfly.b32	%r53|%p11, %r51, 2, 31, -1;
	mov.b32 	%f201, %r52;
	mov.b32 	%f202, %r53;
	max.f32 	%f203, %f192, %f201;
	sub.f32 	%f204, %f192, %f203;
	mul.f32 	%f205, %f204, 0f3FB8AA3B;
	ex2.approx.f32 	%f206, %f205;
	sub.f32 	%f207, %f201, %f203;
	mul.f32 	%f208, %f207, 0f3FB8AA3B;
	ex2.approx.f32 	%f209, %f208;
	mul.f32 	%f210, %f209, %f202;
	fma.rn.f32 	%f211, %f200, %f206, %f210;
	mov.b32 	%r54, %f203;
	mov.b32 	%r55, %f211;
	shfl.sync.bfly.b32	%r56|%p12, %r54, 1, 31, -1;
	shfl.sync.bfly.b32	%r57|%p13, %r55, 1, 31, -1;
	mov.b32 	%f212, %r56;
	mov.b32 	%f213, %r57;
	max.f32 	%f11, %f203, %f212;
	sub.f32 	%f214, %f203, %f11;
	mul.f32 	%f215, %f214, 0f3FB8AA3B;
	ex2.approx.f32 	%f216, %f215;
	sub.f32 	%f217, %f212, %f11;
	mul.f32 	%f218, %f217, 0f3FB8AA3B;
	ex2.approx.f32 	%f219, %f218;
	mul.f32 	%f220, %f219, %f213;
	fma.rn.f32 	%f12, %f211, %f216, %f220;
	mov.u32 	%r58, %tid.y;
	mov.u32 	%r59, %tid.z;
	mov.u32 	%r60, %ntid.y;
	mad.lo.s32 	%r61, %r59, %r60, %r58;
	mad.lo.s32 	%r62, %r61, %r5, %r1;
	and.b32  	%r63, %r62, 31;
	setp.ne.s32 	%p14, %r63, 0;
	@%p14 bra 	$L__BB0_7;
	shr.u32 	%r64, %r1, 2;
	and.b32  	%r65, %r64, 248;
	mov.u32 	%r66, _ZZ33compute_rowmax_rowsum_fp32_kernelPKfPfS1_E10warpMaxSum;
	add.s32 	%r67, %r66, %r65;
	st.shared.f32 	[%r67], %f11;
	st.shared.f32 	[%r67+4], %f12;
$L__BB0_7:
	bar.sync 	0;
	shl.b32 	%r68, %r1, 3;
	mov.u32 	%r69, _ZZ33compute_rowmax_rowsum_fp32_kernelPKfPfS1_E10warpMaxSum;
	add.s32 	%r28, %r69, %r68;
	setp.gt.u32 	%p15, %r1, 3;
	@%p15 bra 	$L__BB0_9;
	ld.shared.f32 	%f221, [%r28];
	ld.shared.f32 	%f222, [%r28+32];
	max.f32 	%f223, %f221, %f222;
	ld.shared.f32 	%f224, [%r28+4];
	sub.f32 	%f225, %f221, %f223;
	mul.f32 	%f226, %f225, 0f3FB8AA3B;
	ex2.approx.f32 	%f227, %f226;
	ld.shared.f32 	%f228, [%r28+36];
	sub.f32 	%f229, %f222, %f223;
	mul.f32 	%f230, %f229, 0f3FB8AA3B;
	ex2.approx.f32 	%f231, %f230;
	mul.f32 	%f232, %f228, %f231;
	fma.rn.f32 	%f233, %f224, %f227, %f232;
	st.shared.f32 	[%r28], %f223;
	st.shared.f32 	[%r28+4], %f233;
$L__BB0_9:
	bar.sync 	0;
	setp.gt.u32 	%p16, %r1, 1;
	@%p16 bra 	$L__BB0_11;
	ld.shared.f32 	%f234, [%r28];
	ld.shared.f32 	%f235, [%r28+16];
	max.f32 	%f236, %f234, %f235;
	ld.shared.f32 	%f237, [%r28+4];
	sub.f32 	%f238, %f234, %f236;
	mul.f32 	%f239, %f238, 0f3FB8AA3B;
	ex2.approx.f32 	%f240, %f239;
	ld.shared.f32 	%f241, [%r28+20];
	sub.f32 	%f242, %f235, %f236;
	mul.f32 	%f243, %f242, 0f3FB8AA3B;
	ex2.approx.f32 	%f244, %f243;
	mul.f32 	%f245, %f241, %f244;
	fma.rn.f32 	%f246, %f237, %f240, %f245;
	st.shared.f32 	[%r28], %f236;
	st.shared.f32 	[%r28+4], %f246;
$L__BB0_11:
	bar.sync 	0;
	setp.ne.s32 	%p17, %r1, 0;
	@%p17 bra 	$L__BB0_13;
	ld.shared.f32 	%f247, [%r28];
	ld.shared.f32 	%f248, [_ZZ33compute_rowmax_rowsum_fp32_kernelPKfPfS1_E10warpMaxSum+8];
	max.f32 	%f249, %f247, %f248;
	ld.shared.f32 	%f250, [%r28+4];
	sub.f32 	%f251, %f247, %f249;
	mul.f32 	%f252, %f251, 0f3FB8AA3B;
	ex2.approx.f32 	%f253, %f252;
	ld.shared.f32 	%f254, [_ZZ33compute_rowmax_rowsum_fp32_kernelPKfPfS1_E10warpMaxSum+12];
	sub.f32 	%f255, %f248, %f249;
	mul.f32 	%f256, %f255, 0f3FB8AA3B;
	ex2.approx.f32 	%f257, %f256;
	mul.f32 	%f258, %f254, %f257;
	fma.rn.f32 	%f259, %f250, %f253, %f258;
	st.shared.f32 	[%r28], %f249;
	st.shared.f32 	[%r28+4], %f259;
$L__BB0_13:
	setp.ne.s32 	%p18, %r1, 0;
	bar.sync 	0;
	@%p18 bra 	$L__BB0_15;
	ld.shared.f32 	%f260, [_ZZ33compute_rowmax_rowsum_fp32_kernelPKfPfS1_E10warpMaxSum];
	cvta.to.global.u64 	%rd15, %rd2;
	mul.wide.u32 	%rd16, %r2, 4;
	add.s64 	%rd17, %rd15, %rd16;
	st.global.f32 	[%rd17], %f260;
	ld.shared.f32 	%f261, [_ZZ33compute_rowmax_rowsum_fp32_kernelPKfPfS1_E10warpMaxSum+4];
	cvta.to.global.u64 	%rd18, %rd3;
	add.s64 	%rd19, %rd18, %rd16;
	st.global.f32 	[%rd19], %f261;
$L__BB0_15:
	ret;

}
	// .globl	_Z19softmax_fp32_kernelPKfS0_S0_Pf
.visible .entry _Z19softmax_fp32_kernelPKfS0_S0_Pf(
	.param .u64 .ptr .align 1 _Z19softmax_fp32_kernelPKfS0_S0_Pf_param_0,
	.param .u64 .ptr .align 1 _Z19softmax_fp32_kernelPKfS0_S0_Pf_param_1,
	.param .u64 .ptr .align 1 _Z19softmax_fp32_kernelPKfS0_S0_Pf_param_2,
	.param .u64 .ptr .align 1 _Z19softmax_fp32_kernelPKfS0_S0_Pf_param_3
)
{
	.reg .pred 	%p<4>;
	.reg .b16 	%rs<5>;
	.reg .b32 	%r<45>;
	.reg .b32 	%f<103>;
	.reg .b64 	%rd<27>;

	ld.param.u64 	%rd3, [_Z19softmax_fp32_kernelPKfS0_S0_Pf_param_0];
	ld.param.u64 	%rd4, [_Z19softmax_fp32_kernelPKfS0_S0_Pf_param_1];
	ld.param.u64 	%rd5, [_Z19softmax_fp32_kernelPKfS0_S0_Pf_param_2];
	ld.param.u64 	%rd6, [_Z19softmax_fp32_kernelPKfS0_S0_Pf_param_3];
	cvta.to.global.u64 	%rd1, %rd6;
	cvta.to.global.u64 	%rd2, %rd3;
	cvta.to.global.u64 	%rd7, %rd5;
	cvta.to.global.u64 	%rd8, %rd4;
	mov.u32 	%r26, %ctaid.x;
	shl.b32 	%r1, %r26, 14;
	mul.wide.u32 	%rd9, %r26, 4;
	add.s64 	%rd10, %rd8, %rd9;
	ld.global.nc.f32 	%f1, [%rd10];
	add.s64 	%rd11, %rd7, %rd9;
	ld.global.nc.f32 	%f2, [%rd11];
	mov.u32 	%r27, %tid.x;
	shl.b32 	%r39, %r27, 2;
	mov.u32 	%r3, %ntid.x;
	shl.b32 	%r4, %r3, 2;
	xor.b32  	%r28, %r39, 16383;
	sub.s32 	%r29, %r28, %r4;
	cvt.u16.u32 	%rs2, %r29;
	cvt.u16.u32 	%rs3, %r4;
	div.u16 	%rs4, %rs2, %rs3;
	and.b16  	%rs1, %rs4, 3;
	setp.eq.s16 	%p1, %rs1, 2;
	@%p1 bra 	$L__BB1_3;
	cvt.u32.u16 	%r5, %rs1;
	mov.b32 	%r38, 0;
$L__BB1_2:
	.pragma "nounroll";
	add.s32 	%r31, %r1, %r39;
	mul.wide.u32 	%rd12, %r31, 4;
	add.s64 	%rd13, %rd2, %rd12;
	ld.global.nc.v4.f32 	{%f3, %f4, %f5, %f6}, [%rd13];
	sub.f32 	%f7, %f3, %f1;
	mul.f32 	%f8, %f7, 0f3FB8AA3B;
	ex2.approx.f32 	%f9, %f8;
	div.rn.f32 	%f10, %f9, %f2;
	sub.f32 	%f11, %f4, %f1;
	mul.f32 	%f12, %f11, 0f3FB8AA3B;
	ex2.approx.f32 	%f13, %f12;
	div.rn.f32 	%f14, %f13, %f2;
	sub.f32 	%f15, %f5, %f1;
	mul.f32 	%f16, %f15, 0f3FB8AA3B;
	ex2.approx.f32 	%f17, %f16;
	div.rn.f32 	%f18, %f17, %f2;
	sub.f32 	%f19, %f6, %f1;
	mul.f32 	%f20, %f19, 0f3FB8AA3B;
	ex2.approx.f32 	%f21, %f20;
	div.rn.f32 	%f22, %f21, %f2;
	add.s64 	%rd14, %rd1, %rd12;
	st.global.v4.f32 	[%rd14], {%f10, %f14, %f18, %f22};
	add.s32 	%r39, %r39, %r4;
	add.s32 	%r38, %r38, 1;
	xor.b32  	%r32, %r38, %r5;
	setp.ne.s32 	%p2, %r32, 2;
	@%p2 bra 	$L__BB1_2;
$L__BB1_3:
	add.s32 	%r40, %r39, %r1;
	mad.lo.s32 	%r43, %r3, 12, %r40;
	shl.b32 	%r13, %r3, 4;
	shl.b32 	%r33, %r3, 3;
	add.s32 	%r42, %r40, %r33;
	add.s32 	%r41, %r40, %r4;
$L__BB1_4:
	mul.wide.u32 	%rd15, %r40, 4;
	add.s64 	%rd16, %rd2, %rd15;
	ld.global.nc.v4.f32 	{%f23, %f24, %f25, %f26}, [%rd16];
	sub.f32 	%f27, %f23, %f1;
	mul.f32 	%f28, %f27, 0f3FB8AA3B;
	ex2.approx.f32 	%f29, %f28;
	div.rn.f32 	%f30, %f29, %f2;
	sub.f32 	%f31, %f24, %f1;
	mul.f32 	%f32, %f31, 0f3FB8AA3B;
	ex2.approx.f32 	%f33, %f32;
	div.rn.f32 	%f34, %f33, %f2;
	sub.f32 	%f35, %f25, %f1;
	mul.f32 	%f36, %f35, 0f3FB8AA3B;
	ex2.approx.f32 	%f37, %f36;
	div.rn.f32 	%f38, %f37, %f2;
	sub.f32 	%f39, %f26, %f1;
	mul.f32 	%f40, %f39, 0f3FB8AA3B;
	ex2.approx.f32 	%f41, %f40;
	div.rn.f32 	%f42, %f41, %f2;
	add.s64 	%rd17, %rd1, %rd15;
	st.global.v4.f32 	[%rd17], {%f30, %f34, %f38, %f42};
	add.s32 	%r34, %r39, %r4;
	mul.wide.u32 	%rd18, %r41, 4;
	add.s64 	%rd19, %rd2, %rd18;
	ld.global.nc.v4.f32 	{%f43, %f44, %f45, %f46}, [%rd19];
	sub.f32 	%f47, %f43, %f1;
	mul.f32 	%f48, %f47, 0f3FB8AA3B;
	ex2.approx.f32 	%f49, %f48;
	div.rn.f32 	%f50, %f49, %f2;
	sub.f32 	%f51, %f44, %f1;
	mul.f32 	%f52, %f51, 0f3FB8AA3B;
	ex2.approx.f32 	%f53, %f52;
	div.rn.f32 	%f54, %f53, %f2;
	sub.f32 	%f55, %f45, %f1;
	mul.f32 	%f56, %f55, 0f3FB8AA3B;
	ex2.approx.f32 	%f57, %f56;
	div.rn.f32 	%f58, %f57, %f2;
	sub.f32 	%f59, %f46, %f1;
	mul.f32 	%f60, %f59, 0f3FB8AA3B;
	ex2.approx.f32 	%f61, %f60;
	div.rn.f32 	%f62, %f61, %f2;
	add.s64 	%rd20, %rd1, %rd18;
	st.global.v4.f32 	[%rd20], {%f50, %f54, %f58, %f62};
	add.s32 	%r35, %r34, %r4;
	mul.wide.u32 	%rd21, %r42, 4;
	add.s64 	%rd22, %rd2, %rd21;
	ld.global.nc.v4.f32 	{%f63, %f64, %f65, %f66}, [%rd22];
	sub.f32 	%f67, %f63, %f1;
	mul.f32 	%f68, %f67, 0f3FB8AA3B;
	ex2.approx.f32 	%f69, %f68;
	div.rn.f32 	%f70, %f69, %f2;
	sub.f32 	%f71, %f64, %f1;
	mul.f32 	%f72, %f71, 0f3FB8AA3B;
	ex2.approx.f32 	%f73, %f72;
	div.rn.f32 	%f74, %f73, %f2;
	sub.f32 	%f75, %f65, %f1;
	mul.f32 	%f76, %f75, 0f3FB8AA3B;
	ex2.approx.f32 	%f77, %f76;
	div.rn.f32 	%f78, %f77, %f2;
	sub.f32 	%f79, %f66, %f1;
	mul.f32 	%f80, %f79, 0f3FB8AA3B;
	ex2.approx.f32 	%f81, %f80;
	div.rn.f32 	%f82, %f81, %f2;
	add.s64 	%rd23, %rd1, %rd21;
	st.global.v4.f32 	[%rd23], {%f70, %f74, %f78, %f82};
	add.s32 	%r36, %r35, %r4;
	mul.wide.u32 	%rd24, %r43, 4;
	add.s64 	%rd25, %rd2, %rd24;
	ld.global.nc.v4.f32 	{%f83, %f84, %f85, %f86}, [%rd25];
	sub.f32 	%f87, %f83, %f1;
	mul.f32 	%f88, %f87, 0f3FB8AA3B;
	ex2.approx.f32 	%f89, %f88;
	div.rn.f32 	%f90, %f89, %f2;
	sub.f32 	%f91, %f84, %f1;
	mul.f32 	%f92, %f91, 0f3FB8AA3B;
	ex2.approx.f32 	%f93, %f92;
	div.rn.f32 	%f94, %f93, %f2;
	sub.f32 	%f95, %f85, %f1;
	mul.f32 	%f96, %f95, 0f3FB8AA3B;
	ex2.approx.f32 	%f97, %f96;
	div.rn.f32 	%f98, %f97, %f2;
	sub.f32 	%f99, %f86, %f1;
	mul.f32 	%f100, %f99, 0f3FB8AA3B;
	ex2.approx.f32 	%f101, %f100;
	div.rn.f32 	%f102, %f101, %f2;
	add.s64 	%rd26, %rd1, %rd24;
	st.global.v4.f32 	[%rd26], {%f90, %f94, %f98, %f102};
	add.s32 	%r39, %r36, %r4;
	add.s32 	%r43, %r43, %r13;
	add.s32 	%r42, %r42, %r13;
	add.s32 	%r41, %r41, %r13;
	add.s32 	%r40, %r40, %r13;
	setp.lt.u32 	%p3, %r39, 16384;
	@%p3 bra 	$L__BB1_4;
	ret;

}


// ===== COMPILED SASS (sm_100) =====

	.target	sm_100

	.elftype	@"ET_EXEC"


//--------------------- .note.nv.tkinfo           --------------------------
	.section	.note.nv.tkinfo,"",@"SHT_NOTE"
	.sectionflags	@"SHF_NOTE_NV_TKINFO"
	.tkinfo
        /*0018*/ 	.word	0x00000002
        /*0030*/ 	.string	""
        /*0030*/ 	.string	"ptxas"
        /*0030*/ 	.string	"Cuda compilation tools, release 13.0, V13.0.88"
        /*0030*/ 	.string	"Build cuda_13.0.r13.0/compiler.36424714_0"
        /*0030*/ 	.string	"-arch sm_100 -m 64 "



//--------------------- .note.nv.cuinfo           --------------------------
	.section	.note.nv.cuinfo,"",@"SHT_NOTE"
	.sectionflags	@"SHF_NOTE_NV_CUINFO"
        /*0018*/ 	.short	0x0002
        /*001a*/ 	.short	0x0064
        /*001c*/ 	.short	0x0082
	.zero		2


//--------------------- .nv.info                  --------------------------
	.section	.nv.info,"",@"SHT_CUDA_INFO"
	.align	4


	//----- nvinfo : EIATTR_REGCOUNT
	.align		4
        /*0000*/ 	.byte	0x04, 0x2f
        /*0002*/ 	.short	(.L_11 - .L_10)
	.align		4
.L_10:
        /*0004*/ 	.word	index@(_Z33compute_rowmax_rowsum_fp32_kernelPKfPfS1_)
        /*0008*/ 	.word	0x00000022


	//----- nvinfo : EIATTR_FRAME_SIZE
	.align		4
.L_11:
        /*000c*/ 	.byte	0x04, 0x11
        /*000e*/ 	.short	(.L_13 - .L_12)
	.align		4
.L_12:
        /*0010*/ 	.word	index@($__internal_2_$__cuda_sm20_div_u16)
        /*0014*/ 	.word	0x00000000


	//----- nvinfo : EIATTR_FRAME_SIZE
	.align		4
.L_13:
        /*0018*/ 	.byte	0x04, 0x11
        /*001a*/ 	.short	(.L_15 - .L_14)
	.align		4
.L_14:
        /*001c*/ 	.word	index@(_Z33compute_rowmax_rowsum_fp32_kernelPKfPfS1_)
        /*0020*/ 	.word	0x00000000


	//----- nvinfo : EIATTR_REGCOUNT
	.align		4
.L_15:
        /*0024*/ 	.byte	0x04, 0x2f
        /*0026*/ 	.short	(.L_17 - .L_16)
	.align		4
.L_16:
        /*0028*/ 	.word	index@(_Z19softmax_fp32_kernelPKfS0_S0_Pf)
        /*002c*/ 	.word	0x00000020


	//----- nvinfo : EIATTR_FRAME_SIZE
	.align		4
.L_17:
        /*0030*/ 	.byte	0x04, 0x11
        /*0032*/ 	.short	(.L_19 - .L_18)
	.align		4
.L_18:
        /*0034*/ 	.word	index@($__internal_1_$__cuda_sm3x_div_rn_noftz_f32_slowpath)
        /*0038*/ 	.word	0x00000000


	//----- nvinfo : EIATTR_FRAME_SIZE
	.align		4
.L_19:
        /*003c*/ 	.byte	0x04, 0x11
        /*003e*/ 	.short	(.L_21 - .L_20)
	.align		4
.L_20:
        /*0040*/ 	.word	index@($__internal_0_$__cuda_sm20_div_u16)
        /*0044*/ 	.word	0x00000000


	//----- nvinfo : EIATTR_FRAME_SIZE
	.align		4
.L_21:
        /*0048*/ 	.byte	0x04, 0x11
        /*004a*/ 	.short	(.L_23 - .L_22)
	.align		4
.L_22:
        /*004c*/ 	.word	index@(_Z19softmax_fp32_kernelPKfS0_S0_Pf)
        /*0050*/ 	.word	0x00000000


	//----- nvinfo : EIATTR_MIN_STACK_SIZE
	.align		4
.L_23:
        /*0054*/ 	.byte	0x04, 0x12
        /*0056*/ 	.short	(.L_25 - .L_24)
	.align		4
.L_24:
        /*0058*/ 	.word	index@(_Z19softmax_fp32_kernelPKfS0_S0_Pf)
        /*005c*/ 	.word	0x00000000


	//----- nvinfo : EIATTR_MIN_STACK_SIZE
	.align		4
.L_25:
        /*0060*/ 	.byte	0x04, 0x12
        /*0062*/ 	.short	(.L_27 - .L_26)
	.align		4
.L_26:
        /*0064*/ 	.word	index@(_Z33compute_rowmax_rowsum_fp32_kernelPKfPfS1_)
        /*0068*/ 	.word	0x00000000
.L_27:


//--------------------- .nv.compat                --------------------------
	.section	.nv.compat,"",@"SHT_CUDA_COMPAT_INFO"
	.align	4
        /*0000*/ 	.byte	0x02, 0x09, 0x00, 0x00, 0x02, 0x02, 0x01, 0x00, 0x02, 0x05, 0x05, 0x00, 0x03, 0x07, 0x01, 0x01
        /*0010*/ 	.byte	0x02, 0x03, 0x00, 0x00, 0x02, 0x06, 0x01, 0x00, 0x04, 0x0b, 0x08, 0x00, 0x01, 0x00, 0x00, 0x00
        /*0020*/ 	.byte	0x00, 0x00, 0x00, 0x00


//--------------------- .nv.info._Z19softmax_fp32_kernelPKfS0_S0_Pf --------------------------
	.section	.nv.info._Z19softmax_fp32_kernelPKfS0_S0_Pf,"",@"SHT_CUDA_INFO"
	.sectionflags	@""
	.align	4


	//----- nvinfo : EIATTR_CUDA_API_VERSION
	.align		4
        /*0000*/ 	.byte	0x04, 0x37
        /*0002*/ 	.short	(.L_29 - .L_28)
.L_28:
        /*0004*/ 	.word	0x00000082


	//----- nvinfo : EIATTR_KPARAM_INFO
	.align		4
.L_29:
        /*0008*/ 	.byte	0x04, 0x17
        /*000a*/ 	.short	(.L_31 - .L_30)
.L_30:
        /*000c*/ 	.word	0x00000000
        /*0010*/ 	.short	0x0003
        /*0012*/ 	.short	0x0018
        /*0014*/ 	.byte	0x00, 0xf5, 0x21, 0x00


	//----- nvinfo : EIATTR_KPARAM_INFO
	.align		4
.L_31:
        /*0018*/ 	.byte	0x04, 0x17
        /*001a*/ 	.short	(.L_33 - .L_32)
.L_32:
        /*001c*/ 	.word	0x00000000
        /*0020*/ 	.short	0x0002
        /*0022*/ 	.short	0x0010
        /*0024*/ 	.byte	0x00, 0xf5, 0x21, 0x00


	//----- nvinfo : EIATTR_KPARAM_INFO
	.align		4
.L_33:
        /*0028*/ 	.byte	0x04, 0x17
        /*002a*/ 	.short	(.L_35 - .L_34)
.L_34:
        /*002c*/ 	.word	0x00000000
        /*0030*/ 	.short	0x0001
        /*0032*/ 	.short	0x0008
        /*0034*/ 	.byte	0x00, 0xf5, 0x21, 0x00


	//----- nvinfo : EIATTR_KPARAM_INFO
	.align		4
.L_35:
        /*0038*/ 	.byte	0x04, 0x17
        /*003a*/ 	.short	(.L_37 - .L_36)
.L_36:
        /*003c*/ 	.word	0x00000000
        /*0040*/ 	.short	0x0000
        /*0042*/ 	.short	0x0000
        /*0044*/ 	.byte	0x00, 0xf5, 0x21, 0x00


	//----- nvinfo : EIATTR_SPARSE_MMA_MASK
	.align		4
.L_37:
        /*0048*/ 	.byte	0x03, 0x50
        /*004a*/ 	.short	0x0000


	//----- nvinfo : EIATTR_MAXREG_COUNT
	.align		4
        /*004c*/ 	.byte	0x03, 0x1b
        /*004e*/ 	.short	0x00ff


	//----- nvinfo : EIATTR_MERCURY_ISA_VERSION
	.align		4
        /*0050*/ 	.byte	0x03, 0x5f
        /*0052*/ 	.short	0x0101


	//----- nvinfo : EIATTR_VRC_CTA_INIT_COUNT
	.align		4
        /*0054*/ 	.byte	0x02, 0x4a
	.zero		1
	.zero		1


	//----- nvinfo : EIATTR_EXIT_INSTR_OFFSETS
	.align		4
        /*0058*/ 	.byte	0x04, 0x1c
        /*005a*/ 	.short	(.L_39 - .L_38)


	//   ....[0]....
.L_38:
        /*005c*/ 	.word	0x00001bf0


	//----- nvinfo : EIATTR_CRS_STACK_SIZE
	.align		4
.L_39:
        /*0060*/ 	.byte	0x04, 0x1e
        /*0062*/ 	.short	(.L_41 - .L_40)
.L_40:
        /*0064*/ 	.word	0x00000000


	//----- nvinfo : EIATTR_CBANK_PARAM_SIZE
	.align		4
.L_41:
        /*0068*/ 	.byte	0x03, 0x19
        /*006a*/ 	.short	0x0020


	//----- nvinfo : EIATTR_PARAM_CBANK
	.align		4
        /*006c*/ 	.byte	0x04, 0x0a
        /*006e*/ 	.short	(.L_43 - .L_42)
	.align		4
.L_42:
        /*0070*/ 	.word	index@(.nv.constant0._Z19softmax_fp32_kernelPKfS0_S0_Pf)
        /*0074*/ 	.short	0x0380
        /*0076*/ 	.short	0x0020


	//----- nvinfo : EIATTR_SW_WAR
	.align		4
.L_43:
        /*0078*/ 	.byte	0x04, 0x36
        /*007a*/ 	.short	(.L_45 - .L_44)
.L_44:
        /*007c*/ 	.word	0x00000008
.L_45:


//--------------------- .nv.info._Z33compute_rowmax_rowsum_fp32_kernelPKfPfS1_ --------------------------
	.section	.nv.info._Z33compute_rowmax_rowsum_fp32_kernelPKfPfS1_,"",@"SHT_CUDA_INFO"
	.sectionflags	@""
	.align	4


	//----- nvinfo : EIATTR_CUDA_API_VERSION
	.align		4
        /*0000*/ 	.byte	0x04, 0x37
        /*0002*/ 	.short	(.L_47 - .L_46)
.L_46:
        /*0004*/ 	.word	0x00000082


	//----- nvinfo : EIATTR_KPARAM_INFO
	.align		4
.L_47:
        /*0008*/ 	.byte	0x04, 0x17
        /*000a*/ 	.short	(.L_49 - .L_48)
.L_48:
        /*000c*/ 	.word	0x00000000
        /*0010*/ 	.short	0x0002
        /*0012*/ 	.short	0x0010
        /*0014*/ 	.byte	0x00, 0xf5, 0x21, 0x00


	//----- nvinfo : EIATTR_KPARAM_INFO
	.align		4
.L_49:
        /*0018*/ 	.byte	0x04, 0x17
        /*001a*/ 	.short	(.L_51 - .L_50)
.L_50:
        /*001c*/ 	.word	0x00000000
        /*0020*/ 	.short	0x0001
        /*0022*/ 	.short	0x0008
        /*0024*/ 	.byte	0x00, 0xf5, 0x21, 0x00


	//----- nvinfo : EIATTR_KPARAM_INFO
	.align		4
.L_51:
        /*0028*/ 	.byte	0x04, 0x17
        /*002a*/ 	.short	(.L_53 - .L_52)
.L_52:
        /*002c*/ 	.word	0x00000000
        /*0030*/ 	.short	0x0000
        /*0032*/ 	.short	0x0000
        /*0034*/ 	.byte	0x00, 0xf5, 0x21, 0x00


	//----- nvinfo : EIATTR_SPARSE_MMA_MASK
	.align		4
.L_53:
        /*0038*/ 	.byte	0x03, 0x50
        /*003a*/ 	.short	0x0000


	//----- nvinfo : EIATTR_MAXREG_COUNT
	.align		4
        /*003c*/ 	.byte	0x03, 0x1b
        /*003e*/ 	.short	0x00ff


	//----- nvinfo : EIATTR_NUM_BARRIERS
	.align		4
        /*0040*/ 	.byte	0x02, 0x4c
        /*0042*/ 	.byte	0x01
	.zero		1


	//----- nvinfo : EIATTR_MERCURY_ISA_VERSION
	.align		4
        /*0044*/ 	.byte	0x03, 0x5f
        /*0046*/ 	.short	0x0101


	//----- nvinfo : EIATTR_COOP_GROUP_MASK_REGIDS
	.align		4
        /*0048*/ 	.byte	0x04, 0x29
        /*004a*/ 	.short	(.L_55 - .L_54)


	//   ....[0]....
.L_54:
        /*004c*/ 	.word	0xffffffff


	//   ....[1]....
        /*0050*/ 	.word	0xffffffff


	//   ....[2]....
        /*0054*/ 	.word	0xffffffff


	//   ....[3]....
        /*0058*/ 	.word	0xffffffff


	//   ....[4]....
        /*005c*/ 	.word	0xffffffff


	//   ....[5]....
        /*0060*/ 	.word	0xffffffff


	//   ....[6]....
        /*0064*/ 	.word	0xffffffff


	//   ....[7]....
        /*0068*/ 	.word	0xffffffff


	//   ....[8]....
        /*006c*/ 	.word	0xffffffff


	//   ....[9]....
        /*0070*/ 	.word	0xffffffff


	//----- nvinfo : EIATTR_COOP_GROUP_INSTR_OFFSETS
	.align		4
.L_55:
        /*0074*/ 	.byte	0x04, 0x28
        /*0076*/ 	.short	(.L_57 - .L_56)


	//   ....[0]....
.L_56:
        /*0078*/ 	.word	0x00001160


	//   ....[1]....
        /*007c*/ 	.word	0x000011c0


	//   ....[2]....
        /*0080*/ 	.word	0x00001210


	//   ....[3]....
        /*0084*/ 	.word	0x00001290


	//   ....[4]....
        /*0088*/ 	.word	0x00001370


	//   ....[5]....
        /*008c*/ 	.word	0x000013a0


	//   ....[6]....
        /*0090*/ 	.word	0x00001470


	//   ....[7]....
        /*0094*/ 	.word	0x000014a0


	//   ....[8]....
        /*0098*/ 	.word	0x000015b0


	//   ....[9]....
        /*009c*/ 	.word	0x000016d0


	//----- nvinfo : EIATTR_VRC_CTA_INIT_COUNT
	.align		4
.L_57:
        /*00a0*/ 	.byte	0x02, 0x4a
	.zero		1
	.zero		1


	//----- nvinfo : EIATTR_EXIT_INSTR_OFFSETS
	.align		4
        /*00a4*/ 	.byte	0x04, 0x1c
        /*00a6*/ 	.short	(.L_59 - .L_58)


	//   ....[0]....
.L_58:
        /*00a8*/ 	.word	0x00001be0


	//   ....[1]....
        /*00ac*/ 	.word	0x00001c60


	//----- nvinfo : EIATTR_CRS_STACK_SIZE
	.align		4
.L_59:
        /*00b0*/ 	.byte	0x04, 0x1e
        /*00b2*/ 	.short	(.L_61 - .L_60)
.L_60:
        /*00b4*/ 	.word	0x00000000


	//----- nvinfo : EIATTR_CBANK_PARAM_SIZE
	.align		4
.L_61:
        /*00b8*/ 	.byte	0x03, 0x19
        /*00ba*/ 	.short	0x0018


	//----- nvinfo : EIATTR_PARAM_CBANK
	.align		4
        /*00bc*/ 	.byte	0x04, 0x0a
        /*00be*/ 	.short	(.L_63 - .L_62)
	.align		4
.L_62:
        /*00c0*/ 	.word	index@(.nv.constant0._Z33compute_rowmax_rowsum_fp32_kernelPKfPfS1_)
        /*00c4*/ 	.short	0x0380
        /*00c6*/ 	.short	0x0018


	//----- nvinfo : EIATTR_SW_WAR
	.align		4
.L_63:
        /*00c8*/ 	.byte	0x04, 0x36
        /*00ca*/ 	.short	(.L_65 - .L_64)
.L_64:
        /*00cc*/ 	.word	0x00000008
.L_65:


//--------------------- .nv.callgraph             --------------------------
	.section	.nv.callgraph,"",@"SHT_CUDA_CALLGRAPH"
	.align	4
	.sectionentsize	8
	.align		4
        /*0000*/ 	.word	0x00000000
	.align		4
        /*0004*/ 	.word	0xffffffff
	.align		4
        /*0008*/ 	.word	0x00000000
	.align		4
        /*000c*/ 	.word	0xfffffffe
	.align		4
        /*0010*/ 	.word	0x00000000
	.align		4
        /*0014*/ 	.word	0xfffffffd
	.align		4
        /*0018*/ 	.word	0x00000000
	.align		4
        /*001c*/ 	.word	0xfffffffc


//--------------------- .nv.constant4             --------------------------
	.section	.nv.constant4,"a",@progbits
	.align	8
	.align		8
.nv.constant4:
        /*0000*/ 	.dword	_ZN34_INTERNAL_caa8a6f6_4_k_cu_032e59f84cuda3std3__436_GLOBAL__N__caa8a6f6_4_k_cu_032e59f86ignoreE
	.align		8
        /*0008*/ 	.dword	_ZN34_INTERNAL_caa8a6f6_4_k_cu_032e59f84cuda3std3__45__cpo5beginE
	.align		8
        /*0010*/ 	.dword	_ZN34_INTERNAL_caa8a6f6_4_k_cu_032e59f84cuda3std3__45__cpo3endE
	.align		8
        /*0018*/ 	.dword	_ZN34_INTERNAL_caa8a6f6_4_k_cu_032e59f84cuda3std3__45__cpo6cbeginE
	.align		8
        /*0020*/ 	.dword	_ZN34_INTERNAL_caa8a6f6_4_k_cu_032e59f84cuda3std3__45__cpo4cendE
	.align		8
        /*0028*/ 	.dword	_ZN34_INTERNAL_caa8a6f6_4_k_cu_032e59f84cuda3std3__419piecewise_constructE
	.align		8
        /*0030*/ 	.dword	_ZN34_INTERNAL_caa8a6f6_4_k_cu_032e59f84cuda3std3__48in_placeE
	.align		8
        /*0038*/ 	.dword	_ZN34_INTERNAL_caa8a6f6_4_k_cu_032e59f84cuda3std6ranges3__45__cpo4swapE
	.align		8
        /*0040*/ 	.dword	_ZN34_INTERNAL_caa8a6f6_4_k_cu_032e59f84cuda3std6ranges3__45__cpo9iter_moveE
	.align		8
        /*0048*/ 	.dword	_ZN34_INTERNAL_caa8a6f6_4_k_cu_032e59f84cuda3std6ranges3__45__cpo7advanceE


//--------------------- .text._Z19softmax_fp32_kernelPKfS0_S0_Pf --------------------------
	.section	.text._Z19softmax_fp32_kernelPKfS0_S0_Pf,"ax",@progbits
	.align	128
        .global         _Z19softmax_fp32_kernelPKfS0_S0_Pf
        .type           _Z19softmax_fp32_kernelPKfS0_S0_Pf,@function
        .size           _Z19softmax_fp32_kernelPKfS0_S0_Pf,(.L_x_69 - _Z19softmax_fp32_kernelPKfS0_S0_Pf)
        .other          _Z19softmax_fp32_kernelPKfS0_S0_Pf,@"STO_CUDA_ENTRY STV_DEFAULT"
_Z19softmax_fp32_kernelPKfS0_S0_Pf:
.text._Z19softmax_fp32_kernelPKfS0_S0_Pf:
[----:B------:R-:W-:Y:S01]  /*0000*/  LDC R1, c[0x0][0x37c] ;  /* 0x0000df00ff017b82 */ /* 0x000fe20000000800 */
[----:B------:R-:W0:Y:S07]  /*0010*/  S2R R4, SR_CTAID.X ;  /* 0x0000000000047919 */ /* 0x000e2e0000002500 */
[----:B------:R-:W0:Y:S01]  /*0020*/  LDC.64 R16, c[0x0][0x388] ;  /* 0x0000e200ff107b82 */ /* 0x000e220000000a00 */
[----:B------:R-:W1:Y:S07]  /*0030*/  LDCU.64 UR4, c[0x0][0x358] ;  /* 0x00006b00ff0477ac */ /* 0x000e6e0008000a00 */
[----:B------:R-:W2:Y:S01]  /*0040*/  LDC.64 R2, c[0x0][0x390] ;  /* 0x0000e400ff027b82 */ /* 0x000ea20000000a00 */
[----:B0-----:R-:W-:-:S04]  /*0050*/  IMAD.WIDE.U32 R16, R4, 0x4, R16 ;  /* 0x0000000404107825 */ /* 0x001fc800078e0010 */
[----:B--2---:R-:W-:Y:S02]  /*0060*/  IMAD.WIDE.U32 R2, R4, 0x4, R2 ;  /* 0x0000000404027825 */ /* 0x004fe400078e0002 */
[----:B-1----:R0:W5:Y:S04]  /*0070*/  LDG.E.CONSTANT R16, desc[UR4][R16.64] ;  /* 0x0000000410107981 */ /* 0x002168000c1e9900 */
[----:B------:R0:W5:Y:S01]  /*0080*/  LDG.E.CONSTANT R7, desc[UR4][R2.64] ;  /* 0x0000000402077981 */ /* 0x000162000c1e9900 */
[----:B------:R-:W1:Y:S01]  /*0090*/  LDC R5, c[0x0][0x360] ;  /* 0x0000d800ff057b82 */ /* 0x000e620000000800 */
[----:B------:R-:W-:Y:S01]  /*00a0*/  MOV R10, 0x130 ;  /* 0x00000130000a7802 */ /* 0x000fe20000000f00 */
[----:B------:R-:W2:Y:S01]  /*00b0*/  S2R R25, SR_TID.X ;  /* 0x0000000000197919 */ /* 0x000ea20000002100 */
[----:B-1----:R-:W-:-:S04]  /*00c0*/  SHF.L.U32 R6, R5, 0x2, RZ ;  /* 0x0000000205067819 */ /* 0x002fc800000006ff */
[----:B------:R-:W-:Y:S02]  /*00d0*/  LOP3.LUT R0, R6, 0xffff, RZ, 0xc0, !PT ;  /* 0x0000ffff06007812 */ /* 0x000fe400078ec0ff */
[----:B--2---:R-:W-:-:S04]  /*00e0*/  SHF.L.U32 R25, R25, 0x2, RZ ;  /* 0x0000000219197819 */ /* 0x004fc800000006ff */
[----:B------:R-:W-:-:S04]  /*00f0*/  LOP3.LUT R9, R25, 0x3fff, RZ, 0x3c, !PT ;  /* 0x00003fff19097812 */ /* 0x000fc800078e3cff */
[----:B------:R-:W-:-:S04]  /*0100*/  IADD3 R9, PT, PT, -R6, R9, RZ ;  /* 0x0000000906097210 */ /* 0x000fc80007ffe1ff */
[----:B0-----:R-:W-:-:S07]  /*0110*/  LOP3.LUT R9, R9, 0xffff, RZ, 0xc0, !PT ;  /* 0x0000ffff09097812 */ /* 0x001fce00078ec0ff */
[----:B-----5:R-:W-:Y:S05]  /*0120*/  CALL.REL.NOINC `($__internal_0_$__cuda_sm20_div_u16) ;  /* 0x0000001800b47944 */ /* 0x020fea0003c00000 */
[----:B------:R-:W-:Y:S01]  /*0130*/  LOP3.LUT R2, R0, 0x3, RZ, 0xc0, !PT ;  /* 0x0000000300027812 */ /* 0x000fe200078ec0ff */
[----:B------:R-:W-:Y:S03]  /*0140*/  BSSY.RECONVERGENT B2, `(.L_x_0) ;  /* 0x000005c000027945 */ /* 0x000fe60003800200 */
[----:B------:R-:W-:-:S13]  /*0150*/  ISETP.NE.AND P0, PT, R2, 0x2, PT ;  /* 0x000000020200780c */ /* 0x000fda0003f05270 */
[----:B------:R-:W-:Y:S05]  /*0160*/  @!P0 BRA `(.L_x_1) ;  /* 0x0000000400648947 */ /* 0x000fea0003800000 */
[----:B------:R-:W0:Y:S01]  /*0170*/  LDC.64 R26, c[0x0][0x380] ;  /* 0x0000e000ff1a7b82 */ /* 0x000e220000000a00 */
[----:B------:R-:W-:-:S07]  /*0180*/  HFMA2 R3, -RZ, RZ, 0, 0 ;  /* 0x00000000ff037431 */ /* 0x000fce00000001ff */
[----:B------:R-:W1:Y:S02]  /*0190*/  LDC.64 R14, c[0x0][0x398] ;  /* 0x0000e600ff0e7b82 */ /* 0x000e640000000a00 */
.L_x_10:
[----:B------:R-:W-:-:S05]  /*01a0*/  LEA R0, R4, R25, 0xe ;  /* 0x0000001904007211 */ /* 0x000fca00078e70ff */
[----:B0-----:R-:W-:-:S06]  /*01b0*/  IMAD.WIDE.U32 R8, R0, 0x4, R26 ;  /* 0x0000000400087825 */ /* 0x001fcc00078e001a */
[----:B------:R-:W2:Y:S01]  /*01c0*/  LDG.E.128.CONSTANT R8, desc[UR4][R8.64] ;  /* 0x0000000408087981 */ /* 0x000ea2000c1e9d00 */
[----:B------:R-:W0:Y:S01]  /*01d0*/  MUFU.RCP R18, R7 ;  /* 0x0000000700127308 */ /* 0x000e220000001000 */
[----:B------:R-:W-:Y:S01]  /*01e0*/  BSSY.RECONVERGENT B3, `(.L_x_2) ;  /* 0x0000011000037945 */ /* 0x000fe20003800200 */
[----:B0-----:R-:W-:-:S04]  /*01f0*/  FFMA R13, -R7, R18, 1 ;  /* 0x3f800000070d7423 */ /* 0x001fc80000000112 */
[----:B------:R-:W-:Y:S01]  /*0200*/  FFMA R18, R18, R13, R18 ;  /* 0x0000000d12127223 */ /* 0x000fe20000000012 */
[----:B--2---:R-:W-:-:S04]  /*0210*/  FADD R12, -R16, R8 ;  /* 0x00000008100c7221 */ /* 0x004fc80000000100 */
[----:B------:R-:W-:-:S05]  /*0220*/  FMUL R12, R12, 1.4426950216293334961 ;  /* 0x3fb8aa3b0c0c7820 */ /* 0x000fca0000400000 */
[----:B------:R-:W-:-:S13]  /*0230*/  FSETP.GEU.AND P0, PT, R12, -126, PT ;  /* 0xc2fc00000c00780b */ /* 0x000fda0003f0e000 */
[----:B------:R-:W-:-:S04]  /*0240*/  @!P0 FMUL R12, R12, 0.5 ;  /* 0x3f0000000c0c8820 */ /* 0x000fc80000400000 */
[----:B------:R-:W0:Y:S02]  /*0250*/  MUFU.EX2 R21, R12 ;  /* 0x0000000c00157308 */ /* 0x000e240000000800 */
[----:B0-----:R-:W-:-:S06]  /*0260*/  @!P0 FMUL R21, R21, R21 ;  /* 0x0000001515158220 */ /* 0x001fcc0000400000 */
[----:B------:R-:W0:Y:S01]  /*0270*/  FCHK P0, R21, R7 ;  /* 0x0000000715007302 */ /* 0x000e220000000000 */
[----:B------:R-:W-:-:S04]  /*0280*/  FFMA R13, R21, R18, RZ ;  /* 0x00000012150d7223 */ /* 0x000fc800000000ff */
[----:B------:R-:W-:-:S04]  /*0290*/  FFMA R8, -R7, R13, R21 ;  /* 0x0000000d07087223 */ /* 0x000fc80000000115 */
[----:B------:R-:W-:Y:S01]  /*02a0*/  FFMA R8, R18, R8, R13 ;  /* 0x0000000812087223 */ /* 0x000fe2000000000d */
[----:B0-----:R-:W-:Y:S06]  /*02b0*/  @!P0 BRA `(.L_x_3) ;  /* 0x00000000000c8947 */ /* 0x001fec0003800000 */
[----:B------:R-:W-:-:S07]  /*02c0*/  MOV R18, 0x2e0 ;  /* 0x000002e000127802 */ /* 0x000fce0000000f00 */
[----:B-1----:R-:W-:Y:S05]  /*02d0*/  CALL.REL.NOINC `($__internal_1_$__cuda_sm3x_div_rn_noftz_f32_slowpath) ;  /* 0x0000001800947944 */ /* 0x002fea0003c00000 */
[----:B------:R-:W-:-:S07]  /*02e0*/  MOV R8, R12 ;  /* 0x0000000c00087202 */ /* 0x000fce0000000f00 */
.L_x_3:
[----:B------:R-:W-:Y:S05]  /*02f0*/  BSYNC.RECONVERGENT B3 ;  /* 0x0000000000037941 */ /* 0x000fea0003800200 */
.L_x_2:
[----:B------:R-:W-:Y:S01]  /*0300*/  FADD R9, -R16, R9 ;  /* 0x0000000910097221 */ /* 0x000fe20000000100 */
[----:B------:R-:W0:Y:S01]  /*0310*/  MUFU.RCP R18, R7 ;  /* 0x0000000700127308 */ /* 0x000e220000001000 */
[----:B------:R-:W-:Y:S02]  /*0320*/  BSSY.RECONVERGENT B3, `(.L_x_4) ;  /* 0x0000010000037945 */ /* 0x000fe40003800200 */
[----:B------:R-:W-:-:S05]  /*0330*/  FMUL R12, R9, 1.4426950216293334961 ;  /* 0x3fb8aa3b090c7820 */ /* 0x000fca0000400000 */
[----:B------:R-:W-:Y:S01]  /*0340*/  FSETP.GEU.AND P0, PT, R12, -126, PT ;  /* 0xc2fc00000c00780b */ /* 0x000fe20003f0e000 */
[----:B0-----:R-:W-:-:S12]  /*0350*/  FFMA R9, -R7, R18, 1 ;  /* 0x3f80000007097423 */ /* 0x001fd80000000112 */
[----:B------:R-:W-:Y:S01]  /*0360*/  @!P0 FMUL R12, R12, 0.5 ;  /* 0x3f0000000c0c8820 */ /* 0x000fe20000400000 */
[----:B------:R-:W-:-:S03]  /*0370*/  FFMA R9, R18, R9, R18 ;  /* 0x0000000912097223 */ /* 0x000fc60000000012 */
        /* <DEDUP_REMOVED lines=10> */
.L_x_5:
[----:B------:R-:W-:Y:S05]  /*0420*/  BSYNC.RECONVERGENT B3 ;  /* 0x0000000000037941 */ /* 0x000fea0003800200 */
.L_x_4:
[----:B------:R-:W-:Y:S01]  /*0430*/  FADD R10, -R16, R10 ;  /* 0x0000000a100a7221 */ /* 0x000fe20000000100 */
[----:B------:R-:W-:Y:S03]  /*0440*/  BSSY.RECONVERGENT B3, `(.L_x_6) ;  /* 0x0000011000037945 */ /* 0x000fe60003800200 */
[----:B------:R-:W-:Y:S02]  /*0450*/  FMUL R12, R10, 1.4426950216293334961 ;  /* 0x3fb8aa3b0a0c7820 */ /* 0x000fe40000400000 */
[----:B------:R-:W0:Y:S03]  /*0460*/  MUFU.RCP R10, R7 ;  /* 0x00000007000a7308 */ /* 0x000e260000001000 */
[----:B------:R-:W-:-:S13]  /*0470*/  FSETP.GEU.AND P0, PT, R12, -126, PT ;  /* 0xc2fc00000c00780b */ /* 0x000fda0003f0e000 */
[----:B------:R-:W-:Y:S01]  /*0480*/  @!P0 FMUL R12, R12, 0.5 ;  /* 0x3f0000000c0c8820 */ /* 0x000fe20000400000 */
[----:B0-----:R-:W-:-:S03]  /*0490*/  FFMA R13, -R7, R10, 1 ;  /* 0x3f800000070d7423 */ /* 0x001fc6000000010a */
[----:B------:R-:W0:Y:S01]  /*04a0*/  MUFU.EX2 R21, R12 ;  /* 0x0000000c00157308 */ /* 0x000e220000000800 */
[----:B------:R-:W-:Y:S01]  /*04b0*/  FFMA R10, R10, R13, R10 ;  /* 0x0000000d0a0a7223 */ /* 0x000fe2000000000a */
        /* <DEDUP_REMOVED lines=9> */
.L_x_7:
[----:B------:R-:W-:Y:S05]  /*0550*/  BSYNC.RECONVERGENT B3 ;  /* 0x0000000000037941 */ /* 0x000fea0003800200 */
.L_x_6:
        /* <DEDUP_REMOVED lines=18> */
.L_x_9:
[----:B------:R-:W-:Y:S05]  /*0680*/  BSYNC.RECONVERGENT B3 ;  /* 0x0000000000037941 */ /* 0x000fea0003800200 */
.L_x_8:
[----:B-1----:R-:W-:Y:S01]  /*0690*/  IMAD.WIDE.U32 R12, R0, 0x4, R14 ;  /* 0x00000004000c7825 */ /* 0x002fe200078e000e */
[----:B------:R-:W-:Y:S02]  /*06a0*/  IADD3 R3, PT, PT, R3, 0x1, RZ ;  /* 0x0000000103037810 */ /* 0x000fe40007ffe0ff */
[----:B------:R-:W-:Y:S02]  /*06b0*/  IADD3 R25, PT, PT, R6, R25, RZ ;  /* 0x0000001906197210 */ /* 0x000fe40007ffe0ff */
[----:B------:R2:W-:Y:S01]  /*06c0*/  STG.E.128 desc[UR4][R12.64], R8 ;  /* 0x000000080c007986 */ /* 0x0005e2000c101d04 */
[----:B------:R-:W-:-:S04]  /*06d0*/  LOP3.LUT R0, R3, R2, RZ, 0x3c, !PT ;  /* 0x0000000203007212 */ /* 0x000fc800078e3cff */
[----:B------:R-:W-:-:S13]  /*06e0*/  ISETP.NE.AND P0, PT, R0, 0x2, PT ;  /* 0x000000020000780c */ /* 0x000fda0003f05270 */
[----:B--2---:R-:W-:Y:S05]  /*06f0*/  @P0 BRA `(.L_x_10) ;  /* 0xfffffff800a80947 */ /* 0x004fea000383ffff */
.L_x_1:
[----:B------:R-:W-:Y:S05]  /*0700*/  BSYNC.RECONVERGENT B2 ;  /* 0x0000000000027941 */ /* 0x000fea0003800200 */
.L_x_0:
[----:B------:R-:W0:Y:S01]  /*0710*/  LDC.64 R28, c[0x0][0x380] ;  /* 0x0000e000ff1c7b82 */ /* 0x000e220000000a00 */
[----:B------:R-:W-:-:S04]  /*0720*/  LEA R4, R4, R25, 0xe ;  /* 0x0000001904047211 */ /* 0x000fc800078e70ff */
[CC--:B------:R-:W-:Y:S01]  /*0730*/  LEA R2, R5.reuse, R4.reuse, 0x3 ;  /* 0x0000000405027211 */ /* 0x0c0fe200078e18ff */
[----:B------:R-:W-:Y:S01]  /*0740*/  IMAD R3, R5, 0xc, R4 ;  /* 0x0000000c05037824 */ /* 0x000fe200078e0204 */
[----:B------:R-:W-:Y:S01]  /*0750*/  IADD3 R0, PT, PT, R6, R4, RZ ;  /* 0x0000000406007210 */ /* 0x000fe20007ffe0ff */
[----:B------:R-:W1:Y:S06]  /*0760*/  LDC.64 R26, c[0x0][0x398] ;  /* 0x0000e600ff1a7b82 */ /* 0x000e6c0000000a00 */
.L_x_43:
[----:B0-2---:R-:W-:-:S06]  /*0770*/  IMAD.WIDE.U32 R10, R4, 0x4, R28 ;  /* 0x00000004040a7825 */ /* 0x005fcc00078e001c */
[----:B------:R-:W2:Y:S01]  /*0780*/  LDG.E.128.CONSTANT R8, desc[UR4][R10.64] ;  /* 0x000000040a087981 */ /* 0x000ea2000c1e9d00 */
[----:B------:R-:W-:Y:S01]  /*0790*/  BSSY.RECONVERGENT B2, `(.L_x_11) ;  /* 0x0000012000027945 */ /* 0x000fe20003800200 */
[----:B--2---:R-:W-:-:S04]  /*07a0*/  FADD R8, -R16, R8 ;  /* 0x0000000810087221 */ /* 0x004fc80000000100 */
        /* <DEDUP_REMOVED lines=16> */
.L_x_12:
[----:B------:R-:W-:Y:S05]  /*08b0*/  BSYNC.RECONVERGENT B2 ;  /* 0x0000000000027941 */ /* 0x000fea0003800200 */
.L_x_11:
        /* <DEDUP_REMOVED lines=18> */
.L_x_14:
[----:B------:R-:W-:Y:S05]  /*09e0*/  BSYNC.RECONVERGENT B2 ;  /* 0x0000000000027941 */ /* 0x000fea0003800200 */
.L_x_13:
        /* <DEDUP_REMOVED lines=18> */
.L_x_16:
[----:B------:R-:W-:Y:S05]  /*0b10*/  BSYNC.RECONVERGENT B2 ;  /* 0x0000000000027941 */ /* 0x000fea0003800200 */
.L_x_15:
        /* <DEDUP_REMOVED lines=18> */
.L_x_18:
[----:B------:R-:W-:Y:S05]  /*0c40*/  BSYNC.RECONVERGENT B2 ;  /* 0x0000000000027941 */ /* 0x000fea0003800200 */
.L_x_17:
[----:B------:R-:W-:-:S06]  /*0c50*/  IMAD.WIDE.U32 R12, R0, 0x4, R28 ;  /* 0x00000004000c7825 */ /* 0x000fcc00078e001c */
[----:B------:R-:W2:Y:S01]  /*0c60*/  LDG.E.128.CONSTANT R12, desc[UR4][R12.64] ;  /* 0x000000040c0c7981 */ /* 0x000ea2000c1e9d00 */
[----:B------:R-:W0:Y:S01]  /*0c70*/  MUFU.RCP R20, R7 ;  /* 0x0000000700147308 */ /* 0x000e220000001000 */
[----:B-1----:R-:W-:Y:S01]  /*0c80*/  IMAD.WIDE.U32 R18, R4, 0x4, R26 ;  /* 0x0000000404127825 */ /* 0x002fe200078e001a */
[----:B------:R-:W-:Y:S04]  /*0c90*/  BSSY.RECONVERGENT B2, `(.L_x_19) ;  /* 0x0000012000027945 */ /* 0x000fe80003800200 */
[----:B------:R1:W-:Y:S01]  /*0ca0*/  STG.E.128 desc[UR4][R18.64], R8 ;  /* 0x0000000812007986 */ /* 0x0003e2000c101d04 */
[----:B0-----:R-:W-:Y:S01]  /*0cb0*/  FFMA R23, -R7, R20, 1 ;  /* 0x3f80000007177423 */ /* 0x001fe20000000114 */
[----:B--2---:R-:W-:-:S03]  /*0cc0*/  FADD R17, -R16, R12 ;  /* 0x0000000c10117221 */ /* 0x004fc60000000100 */
[----:B------:R-:W-:Y:S01]  /*0cd0*/  FFMA R12, R20, R23, R20 ;  /* 0x00000017140c7223 */ /* 0x000fe20000000014 */
        /* <DEDUP_REMOVED lines=8> */
[----:B-1----:R-:W-:Y:S01]  /*0d60*/  FFMA R8, R12, R23, R20 ;  /* 0x000000170c087223 */ /* 0x002fe20000000014 */
[----:B0-----:R-:W-:Y:S06]  /*0d70*/  @!P0 BRA `(.L_x_20) ;  /* 0x00000000000c8947 */ /* 0x001fec0003800000 */
[----:B------:R-:W-:-:S07]  /*0d80*/  MOV R18, 0xda0 ;  /* 0x00000da000127802 */ /* 0x000fce0000000f00 */
[----:B------:R-:W-:Y:S05]  /*0d90*/  CALL.REL.NOINC `($__internal_1_$__cuda_sm3x_div_rn_noftz_f32_slowpath) ;  /* 0x0000000c00e47944 */ /* 0x000fea0003c00000 */
[----:B------:R-:W-:-:S07]  /*0da0*/  MOV R8, R12 ;  /* 0x0000000c00087202 */ /* 0x000fce0000000f00 */
.L_x_20:
[----:B------:R-:W-:Y:S05]  /*0db0*/  BSYNC.RECONVERGENT B2 ;  /* 0x0000000000027941 */ /* 0x000fea0003800200 */
.L_x_19:
        /* <DEDUP_REMOVED lines=16> */
[----:B------:R-:W-:Y:S05]  /*0ec0*/  CALL.REL.NOINC `($__internal_1_$__cuda_sm3x_div_rn_noftz_f32_slowpath) ;  /* 0x0000000c00987944 */ /* 0x000fea0003c00000 */
[----:B------:R-:W-:-:S07]  /*0ed0*/  MOV R9, R12 ;  /* 0x0000000c00097202 */ /* 0x000fce0000000f00 */
.L_x_22:
[----:B------:R-:W-:Y:S05]  /*0ee0*/  BSYNC.RECONVERGENT B2 ;  /* 0x0000000000027941 */ /* 0x000fea0003800200 */
.L_x_21:
        /* <DEDUP_REMOVED lines=18> */
.L_x_24:
[----:B------:R-:W-:Y:S05]  /*1010*/  BSYNC.RECONVERGENT B2 ;  /* 0x0000000000027941 */ /* 0x000fea0003800200 */
.L_x_23:
        /* <DEDUP_REMOVED lines=18> */
.L_x_26:
[----:B------:R-:W-:Y:S05]  /*1140*/  BSYNC.RECONVERGENT B2 ;  /* 0x0000000000027941 */ /* 0x000fea0003800200 */
.L_x_25:
[----:B------:R-:W-:-:S06]  /*1150*/  IMAD.WIDE.U32 R14, R2, 0x4, R28 ;  /* 0x00000004020e7825 */ /* 0x000fcc00078e001c */
[----:B------:R-:W2:Y:S01]  /*1160*/  LDG.E.128.CONSTANT R12, desc[UR4][R14.64] ;  /* 0x000000040e0c7981 */ /* 0x000ea2000c1e9d00 */
[----:B------:R-:W-:Y:S01]  /*1170*/  IMAD.WIDE.U32 R18, R0, 0x4, R26 ;  /* 0x0000000400127825 */ /* 0x000fe200078e001a */
[----:B------:R-:W-:Y:S01]  /*1180*/  BSSY.RECONVERGENT B2, `(.L_x_27) ;  /* 0x0000014000027945 */ /* 0x000fe20003800200 */
[----:B------:R-:W-:-:S03]  /*1190*/  IADD3 R25, PT, PT, R6, R25, R6 ;  /* 0x0000001906197210 */ /* 0x000fc60007ffe006 */
[----:B------:R0:W-:Y:S01]  /*11a0*/  STG.E.128 desc[UR4][R18.64], R8 ;  /* 0x0000000812007986 */ /* 0x0001e2000c101d04 */
[----:B--2---:R-:W-:-:S04]  /*11b0*/  FADD R12, -R16, R12 ;  /* 0x0000000c100c7221 */ /* 0x004fc80000000100 */
[----:B------:R-:W-:Y:S02]  /*11c0*/  FMUL R17, R12, 1.4426950216293334961 ;  /* 0x3fb8aa3b0c117820 */ /* 0x000fe40000400000 */
[----:B------:R-:W1:Y:S03]  /*11d0*/  MUFU.RCP R12, R7 ;  /* 0x00000007000c7308 */ /* 0x000e660000001000 */
[----:B------:R-:W-:-:S13]  /*11e0*/  FSETP.GEU.AND P0, PT, R17, -126, PT ;  /* 0xc2fc00001100780b */ /* 0x000fda0003f0e000 */
[----:B------:R-:W-:Y:S01]  /*11f0*/  @!P0 FMUL R17, R17, 0.5 ;  /* 0x3f00000011118820 */ /* 0x000fe20000400000 */
[----:B-1----:R-:W-:-:S03]  /*1200*/  FFMA R23, -R7, R12, 1 ;  /* 0x3f80000007177423 */ /* 0x002fc6000000010c */
[----:B------:R-:W1:Y:S01]  /*1210*/  MUFU.EX2 R21, R17 ;  /* 0x0000001100157308 */ /* 0x000e620000000800 */
[----:B------:R-:W-:Y:S01]  /*1220*/  FFMA R12, R12, R23, R12 ;  /* 0x000000170c0c7223 */ /* 0x000fe2000000000c */
[----:B-1----:R-:W-:-:S06]  /*1230*/  @!P0 FMUL R21, R21, R21 ;  /* 0x0000001515158220 */ /* 0x002fcc0000400000 */
[----:B------:R-:W1:Y:S01]  /*1240*/  FCHK P0, R21, R7 ;  /* 0x0000000715007302 */ /* 0x000e620000000000 */
[----:B------:R-:W-:-:S04]  /*1250*/  FFMA R20, R12, R21, RZ ;  /* 0x000000150c147223 */ /* 0x000fc800000000ff */
[----:B------:R-:W-:-:S04]  /*1260*/  FFMA R23, -R7, R20, R21 ;  /* 0x0000001407177223 */ /* 0x000fc80000000115 */
[----:B0-----:R-:W-:Y:S01]  /*1270*/  FFMA R8, R12, R23, R20 ;  /* 0x000000170c087223 */ /* 0x001fe20000000014 */
[----:B-1----:R-:W-:Y:S06]  /*1280*/  @!P0 BRA `(.L_x_28) ;  /* 0x00000000000c8947 */ /* 0x002fec0003800000 */
[----:B------:R-:W-:-:S07]  /*1290*/  MOV R18, 0x12b0 ;  /* 0x000012b000127802 */ /* 0x000fce0000000f00 */
[----:B------:R-:W-:Y:S05]  /*12a0*/  CALL.REL.NOINC `($__internal_1_$__cuda_sm3x_div_rn_noftz_f32_slowpath) ;  /* 0x0000000800a07944 */ /* 0x000fea0003c00000 */
[----:B------:R-:W-:-:S07]  /*12b0*/  MOV R8, R12 ;  /* 0x0000000c00087202 */ /* 0x000fce0000000f00 */
.L_x_28:
[----:B------:R-:W-:Y:S05]  /*12c0*/  BSYNC.RECONVERGENT B2 ;  /* 0x0000000000027941 */ /* 0x000fea0003800200 */
.L_x_27:
        /* <DEDUP_REMOVED lines=18> */
.L_x_30:
[----:B------:R-:W-:Y:S05]  /*13f0*/  BSYNC.RECONVERGENT B2 ;  /* 0x0000000000027941 */ /* 0x000fea0003800200 */
.L_x_29:
        /* <DEDUP_REMOVED lines=18> */
.L_x_32:
[----:B------:R-:W-:Y:S05]  /*1520*/  BSYNC.RECONVERGENT B2 ;  /* 0x0000000000027941 */ /* 0x000fea0003800200 */
.L_x_31:
        /* <DEDUP_REMOVED lines=18> */
.L_x_34:
[----:B------:R-:W-:Y:S05]  /*1650*/  BSYNC.RECONVERGENT B2 ;  /* 0x0000000000027941 */ /* 0x000fea0003800200 */
.L_x_33:
[----:B------:R-:W-:-:S06]  /*1660*/  IMAD.WIDE.U32 R12, R3, 0x4, R28 ;  /* 0x00000004030c7825 */ /* 0x000fcc00078e001c */
[----:B------:R-:W2:Y:S01]  /*1670*/  LDG.E.128.CONSTANT R12, desc[UR4][R12.64] ;  /* 0x000000040c0c7981 */ /* 0x000ea2000c1e9d00 */
[----:B------:R-:W0:Y:S01]  /*1680*/  MUFU.RCP R20, R7 ;  /* 0x0000000700147308 */ /* 0x000e220000001000 */
[----:B------:R-:W-:Y:S01]  /*1690*/  IMAD.WIDE.U32 R18, R2, 0x4, R26 ;  /* 0x0000000402127825 */ /* 0x000fe200078e001a */
        /* <DEDUP_REMOVED lines=18> */
.L_x_36:
[----:B------:R-:W-:Y:S05]  /*17c0*/  BSYNC.RECONVERGENT B2 ;  /* 0x0000000000027941 */ /* 0x000fea0003800200 */
.L_x_35:
        /* <DEDUP_REMOVED lines=18> */
.L_x_38:
[----:B------:R-:W-:Y:S05]  /*18f0*/  BSYNC.RECONVERGENT B2 ;  /* 0x0000000000027941 */ /* 0x000fea0003800200 */
.L_x_37:
        /* <DEDUP_REMOVED lines=18> */
.L_x_40:
[----:B------:R-:W-:Y:S05]  /*1a20*/  BSYNC.RECONVERGENT B2 ;  /* 0x0000000000027941 */ /* 0x000fea0003800200 */
.L_x_39:
        /* <DEDUP_REMOVED lines=18> */
.L_x_42:
[----:B------:R-:W-:Y:S05]  /*1b50*/  BSYNC.RECONVERGENT B2 ;  /* 0x0000000000027941 */ /* 0x000fea0003800200 */
.L_x_41:
[----:B------:R-:W-:Y:S01]  /*1b60*/  IMAD.WIDE.U32 R12, R3, 0x4, R26 ;  /* 0x00000004030c7825 */ /* 0x000fe200078e001a */
[----:B------:R-:W-:Y:S02]  /*1b70*/  IADD3 R25, PT, PT, R6, R25, R6 ;  /* 0x0000001906197210 */ /* 0x000fe40007ffe006 */
[----:B------:R-:W-:Y:S02]  /*1b80*/  LEA R2, R5, R2, 0x4 ;  /* 0x0000000205027211 */ /* 0x000fe400078e20ff */
[----:B------:R2:W-:Y:S01]  /*1b90*/  STG.E.128 desc[UR4][R12.64], R8 ;  /* 0x000000080c007986 */ /* 0x0005e2000c101d04 */
[----:B------:R-:W-:Y:S02]  /*1ba0*/  ISETP.GE.U32.AND P0, PT, R25, 0x4000, PT ;  /* 0x000040001900780c */ /* 0x000fe40003f06070 */
[C---:B------:R-:W-:Y:S02]  /*1bb0*/  LEA R0, R5.reuse, R0, 0x4 ;  /* 0x0000000005007211 */ /* 0x040fe400078e20ff */
[----:B------:R-:W-:-:S02]  /*1bc0*/  LEA R4, R5, R4, 0x4 ;  /* 0x0000000405047211 */ /* 0x000fc400078e20ff */
[----:B------:R-:W-:-:S07]  /*1bd0*/  LEA R3, R5, R3, 0x4 ;  /* 0x0000000305037211 */ /* 0x000fce00078e20ff */
[----:B------:R-:W-:Y:S05]  /*1be0*/  @!P0 BRA `(.L_x_43) ;  /* 0xffffffe800e08947 */ /* 0x000fea000383ffff */
[----:B------:R-:W-:Y:S05]  /*1bf0*/  EXIT ;  /* 0x000000000000794d */ /* 0x000fea0003800000 */
        .weak           $__internal_0_$__cuda_sm20_div_u16
        .type           $__internal_0_$__cuda_sm20_div_u16,@function
        .size           $__internal_0_$__cuda_sm20_div_u16,($__internal_1_$__cuda_sm3x_div_rn_noftz_f32_slowpath - $__internal_0_$__cuda_sm20_div_u16)
$__internal_0_$__cuda_sm20_div_u16:
[----:B------:R-:W0:Y:S01]  /*1c00*/  I2F.U16 R2, R0 ;  /* 0x0000000000027306 */ /* 0x000e220000101000 */
[----:B------:R-:W-:Y:S01]  /*1c10*/  HFMA2 R3, -RZ, RZ, 15, 0 ;  /* 0x4b800000ff037431 */ /* 0x000fe200000001ff */
[----:B------:R-:W-:Y:S02]  /*1c20*/  I2FP.F32.U32.RZ R9, R9 ;  /* 0x0000000900097245 */ /* 0x000fe4000020d000 */
[C---:B0-----:R-:W-:Y:S02]  /*1c30*/  FSETP.GEU.AND P1, PT, |R2|.reuse, 1.175494350822287508e-38, PT ;  /* 0x008000000200780b */ /* 0x041fe40003f2e200 */
[----:B------:R-:W-:Y:S02]  /*1c40*/  FSETP.GT.AND P0, PT, |R2|, 8.50705917302346158658e+37, PT ;  /* 0x7e8000000200780b */ /* 0x000fe40003f04200 */
[----:B------:R-:W-:-:S04]  /*1c50*/  FSEL R3, R3, 1, !P1 ;  /* 0x3f80000003037808 */ /* 0x000fc80004800000 */
[----:B------:R-:W-:Y:S02]  /*1c60*/  FSEL R3, R3, 0.25, !P0 ;  /* 0x3e80000003037808 */ /* 0x000fe40004000000 */
[----:B------:R-:W-:-:S03]  /*1c70*/  ISETP.NE.U32.AND P0, PT, R0, RZ, PT ;  /* 0x000000ff0000720c */ /* 0x000fc60003f05070 */
[----:B------:R-:W-:-:S06]  /*1c80*/  FMUL R8, R2, R3 ;  /* 0x0000000302087220 */ /* 0x000fcc0000400000 */
[----:B------:R-:W0:Y:S02]  /*1c90*/  MUFU.RCP R8, R8 ;  /* 0x0000000800087308 */ /* 0x000e240000001000 */
[----:B0-----:R-:W-:-:S05]  /*1ca0*/  FMUL R3, R3, R8 ;  /* 0x0000000803037220 */ /* 0x001fca0000400000 */
[----:B------:R-:W-:Y:S01]  /*1cb0*/  IADD3 R2, PT, PT, R3, 0x2, RZ ;  /* 0x0000000203027810 */ /* 0x000fe20007ffe0ff */
[----:B------:R-:W-:-:S04]  /*1cc0*/  HFMA2 R3, -RZ, RZ, 0, 0 ;  /* 0x00000000ff037431 */ /* 0x000fc800000001ff */
[----:B------:R-:W-:Y:S01]  /*1cd0*/  FMUL.RZ R9, R9, R2 ;  /* 0x0000000209097220 */ /* 0x000fe2000040c000 */
[----:B------:R-:W-:-:S05]  /*1ce0*/  MOV R2, R10 ;  /* 0x0000000a00027202 */ /* 0x000fca0000000f00 */
[----:B------:R-:W0:Y:S02]  /*1cf0*/  F2I.U32.TRUNC.NTZ R9, R9 ;  /* 0x0000000900097305 */ /* 0x000e24000020f000 */
[----:B0-----:R-:W-:Y:S02]  /*1d00*/  LOP3.LUT R0, R9, 0xffff, RZ, 0xc0, !PT ;  /* 0x0000ffff09007812 */ /* 0x001fe400078ec0ff */
[----:B------:R-:W-:Y:S01]  /*1d10*/  @!P0 MOV R0, 0xffffffff ;  /* 0xffffffff00008802 */ /* 0x000fe20000000f00 */
[----:B------:R-:W-:Y:S06]  /*1d20*/  RET.REL.NODEC R2 `(_Z19softmax_fp32_kernelPKfS0_S0_Pf) ;  /* 0xffffffe002b47950 */ /* 0x000fec0003c3ffff */
        .weak           $__internal_1_$__cuda_sm3x_div_rn_noftz_f32_slowpath
        .type           $__internal_1_$__cuda_sm3x_div_rn_noftz_f32_slowpath,@function
        .size           $__internal_1_$__cuda_sm3x_div_rn_noftz_f32_slowpath,(.L_x_69 - $__internal_1_$__cuda_sm3x_div_rn_noftz_f32_slowpath)
$__internal_1_$__cuda_sm3x_div_rn_noftz_f32_slowpath:
[----:B------:R-:W-:Y:S01]  /*1d30*/  SHF.R.U32.HI R17, RZ, 0x17, R7 ;  /* 0x00000017ff117819 */ /* 0x000fe20000011607 */
[----:B------:R-:W-:Y:S01]  /*1d40*/  BSSY.RECONVERGENT B0, `(.L_x_44) ;  /* 0x0000064000007945 */ /* 0x000fe20003800200 */
[----:B------:R-:W-:Y:S02]  /*1d50*/  SHF.R.U32.HI R23, RZ, 0x17, R21 ;  /* 0x00000017ff177819 */ /* 0x000fe40000011615 */
[----:B------:R-:W-:Y:S02]  /*1d60*/  LOP3.LUT R17, R17, 0xff, RZ, 0xc0, !PT ;  /* 0x000000ff11117812 */ /* 0x000fe400078ec0ff */
[----:B------:R-:W-:Y:S02]  /*1d70*/  LOP3.LUT R23, R23, 0xff, RZ, 0xc0, !PT ;  /* 0x000000ff17177812 */ /* 0x000fe400078ec0ff */
[----:B------:R-:W-:Y:S02]  /*1d80*/  IADD3 R12, PT, PT, R17, -0x1, RZ ;  /* 0xffffffff110c7810 */ /* 0x000fe40007ffe0ff */
[----:B------:R-:W-:-:S02]  /*1d90*/  IADD3 R19, PT, PT, R23, -0x1, RZ ;  /* 0xffffffff17137810 */ /* 0x000fc40007ffe0ff */
[----:B------:R-:W-:Y:S02]  /*1da0*/  ISETP.GT.U32.AND P0, PT, R12, 0xfd, PT ;  /* 0x000000fd0c00780c */ /* 0x000fe40003f04070 */
[----:B------:R-:W-:Y:S02]  /*1db0*/  MOV R22, R21 ;  /* 0x0000001500167202 */ /* 0x000fe40000000f00 */
[----:B------:R-:W-:Y:S02]  /*1dc0*/  ISETP.GT.U32.OR P0, PT, R19, 0xfd, P0 ;  /* 0x000000fd1300780c */ /* 0x000fe40000704470 */
[----:B------:R-:W-:-:S11]  /*1dd0*/  MOV R20, R7 ;  /* 0x0000000700147202 */ /* 0x000fd60000000f00 */
[----:B------:R-:W-:Y:S01]  /*1de0*/  @!P0 MOV R24, RZ ;  /* 0x000000ff00188202 */ /* 0x000fe20000000f00 */
[----:B------:R-:W-:Y:S06]  /*1df0*/  @!P0 BRA `(.L_x_45) ;  /* 0x00000000005c8947 */ /* 0x000fec0003800000 */
[----:B------:R-:W-:Y:S02]  /*1e00*/  FSETP.GTU.FTZ.AND P0, PT, |R21|, +INF , PT ;  /* 0x7f8000001500780b */ /* 0x000fe40003f1c200 */
[----:B------:R-:W-:-:S04]  /*1e10*/  FSETP.GTU.FTZ.AND P1, PT, |R7|, +INF , PT ;  /* 0x7f8000000700780b */ /* 0x000fc80003f3c200 */
[----:B------:R-:W-:-:S13]  /*1e20*/  PLOP3.LUT P0, PT, P0, P1, PT, 0xf8, 0x8f ;  /* 0x00000000008f781c */ /* 0x000fda0000703f70 */
[----:B------:R-:W-:Y:S05]  /*1e30*/  @P0 BRA `(.L_x_46) ;  /* 0x00000004004c0947 */ /* 0x000fea0003800000 */
[----:B------:R-:W-:-:S13]  /*1e40*/  LOP3.LUT P0, RZ, R20, 0x7fffffff, R22, 0xc8, !PT ;  /* 0x7fffffff14ff7812 */ /* 0x000fda000780c816 */
[----:B------:R-:W-:Y:S05]  /*1e50*/  @!P0 BRA `(.L_x_47) ;  /* 0x00000004003c8947 */ /* 0x000fea0003800000 */
[----:B------:R-:W-:Y:S02]  /*1e60*/  FSETP.NEU.FTZ.AND P2, PT, |R21|, +INF , PT ;  /* 0x7f8000001500780b */ /* 0x000fe40003f5d200 */
[----:B------:R-:W-:Y:S02]  /*1e70*/  FSETP.NEU.FTZ.AND P1, PT, |R7|, +INF , PT ;  /* 0x7f8000000700780b */ /* 0x000fe40003f3d200 */
[----:B------:R-:W-:-:S11]  /*1e80*/  FSETP.NEU.FTZ.AND P0, PT, |R21|, +INF , PT ;  /* 0x7f8000001500780b */ /* 0x000fd60003f1d200 */
[----:B------:R-:W-:Y:S05]  /*1e90*/  @!P1 BRA !P2, `(.L_x_47) ;  /* 0x00000004002c9947 */ /* 0x000fea0005000000 */
[----:B------:R-:W-:-:S04]  /*1ea0*/  LOP3.LUT P2, RZ, R22, 0x7fffffff, RZ, 0xc0, !PT ;  /* 0x7fffffff16ff7812 */ /* 0x000fc8000784c0ff */
[----:B------:R-:W-:-:S13]  /*1eb0*/  PLOP3.LUT P1, PT, P1, P2, PT, 0x2f, 0xf2 ;  /* 0x0000000000f2781c */ /* 0x000fda0000f24577 */
[----:B------:R-:W-:Y:S05]  /*1ec0*/  @P1 BRA `(.L_x_48) ;  /* 0x0000000400181947 */ /* 0x000fea0003800000 */
[----:B------:R-:W-:-:S04]  /*1ed0*/  LOP3.LUT P1, RZ, R20, 0x7fffffff, RZ, 0xc0, !PT ;  /* 0x7fffffff14ff7812 */ /* 0x000fc8000782c0ff */
[----:B------:R-:W-:-:S13]  /*1ee0*/  PLOP3.LUT P0, PT, P0, P1, PT, 0x2f, 0xf2 ;  /* 0x0000000000f2781c */ /* 0x000fda0000702577 */
[----:B------:R-:W-:Y:S05]  /*1ef0*/  @P0 BRA `(.L_x_49) ;  /* 0x0000000400000947 */ /* 0x000fea0003800000 */
[----:B------:R-:W-:Y:S02]  /*1f00*/  ISETP.GE.AND P0, PT, R19, RZ, PT ;  /* 0x000000ff1300720c */ /* 0x000fe40003f06270 */
[----:B------:R-:W-:-:S11]  /*1f10*/  ISETP.GE.AND P1, PT, R12, RZ, PT ;  /* 0x000000ff0c00720c */ /* 0x000fd60003f26270 */
[----:B------:R-:W-:Y:S01]  /*1f20*/  @P0 MOV R24, RZ ;  /* 0x000000ff00180202 */ /* 0x000fe20000000f00 */
[----:B------:R-:W-:Y:S01]  /*1f30*/  @!P0 FFMA R22, R21, 1.84467440737095516160e+19, RZ ;  /* 0x5f80000015168823 */ /* 0x000fe200000000ff */
[----:B------:R-:W-:Y:S01]  /*1f40*/  @!P0 MOV R24, 0xffffffc0 ;  /* 0xffffffc000188802 */ /* 0x000fe20000000f00 */
[----:B------:R-:W-:-:S03]  /*1f50*/  @!P1 FFMA R20, R7, 1.84467440737095516160e+19, RZ ;  /* 0x5f80000007149823 */ /* 0x000fc600000000ff */
[----:B------:R-:W-:-:S07]  /*1f60*/  @!P1 IADD3 R24, PT, PT, R24, 0x40, RZ ;  /* 0x0000004018189810 */ /* 0x000fce0007ffe0ff */
.L_x_45:
[----:B------:R-:W-:Y:S01]  /*1f70*/  LEA R12, R17, 0xc0800000, 0x17 ;  /* 0xc0800000110c7811 */ /* 0x000fe200078eb8ff */
[----:B------:R-:W-:Y:S01]  /*1f80*/  BSSY.RECONVERGENT B1, `(.L_x_50) ;  /* 0x0000036000017945 */ /* 0x000fe20003800200 */
[----:B------:R-:W-:Y:S02]  /*1f90*/  IADD3 R23, PT, PT, R23, -0x7f, RZ ;  /* 0xffffff8117177810 */ /* 0x000fe40007ffe0ff */
[----:B------:R-:W-:-:S03]  /*1fa0*/  IADD3 R20, PT, PT, -R12, R20, RZ ;  /* 0x000000140c147210 */ /* 0x000fc60007ffe1ff */
[C---:B------:R-:W-:Y:S01]  /*1fb0*/  IMAD R22, R23.reuse, -0x800000, R22 ;  /* 0xff80000017167824 */ /* 0x040fe200078e0216 */
[----:B------:R-:W0:Y:S01]  /*1fc0*/  MUFU.RCP R19, R20 ;  /* 0x0000001400137308 */ /* 0x000e220000001000 */
[----:B------:R-:W-:Y:S01]  /*1fd0*/  FADD.FTZ R21, -R20, -RZ ;  /* 0x800000ff14157221 */ /* 0x000fe20000010100 */
[----:B------:R-:W-:-:S04]  /*1fe0*/  IADD3 R23, PT, PT, R23, 0x7f, -R17 ;  /* 0x0000007f17177810 */ /* 0x000fc80007ffe811 */
[----:B------:R-:W-:Y:S01]  /*1ff0*/  IADD3 R24, PT, PT, R23, R24, RZ ;  /* 0x0000001817187210 */ /* 0x000fe20007ffe0ff */
[----:B0-----:R-:W-:-:S04]  /*2000*/  FFMA R12, R19, R21, 1 ;  /* 0x3f800000130c7423 */ /* 0x001fc80000000015 */
[----:B------:R-:W-:-:S04]  /*2010*/  FFMA R12, R19, R12, R19 ;  /* 0x0000000c130c7223 */ /* 0x000fc80000000013 */
[----:B------:R-:W-:-:S04]  /*2020*/  FFMA R20, R22, R12, RZ ;  /* 0x0000000c16147223 */ /* 0x000fc800000000ff */
[----:B------:R-:W-:-:S04]  /*2030*/  FFMA R19, R21, R20, R22 ;  /* 0x0000001415137223 */ /* 0x000fc80000000016 */
[----:B------:R-:W-:-:S04]  /*2040*/  FFMA R19, R12, R19, R20 ;  /* 0x000000130c137223 */ /* 0x000fc80000000014 */
[----:B------:R-:W-:-:S04]  /*2050*/  FFMA R21, R21, R19, R22 ;  /* 0x0000001315157223 */ /* 0x000fc80000000016 */
[----:B------:R-:W-:-:S05]  /*2060*/  FFMA R20, R12, R21, R19 ;  /* 0x000000150c147223 */ /* 0x000fca0000000013 */
[----:B------:R-:W-:-:S04]  /*2070*/  SHF.R.U32.HI R17, RZ, 0x17, R20 ;  /* 0x00000017ff117819 */ /* 0x000fc80000011614 */
[----:B------:R-:W-:-:S04]  /*2080*/  LOP3.LUT R17, R17, 0xff, RZ, 0xc0, !PT ;  /* 0x000000ff11117812 */ /* 0x000fc800078ec0ff */
[----:B------:R-:W-:-:S04]  /*2090*/  IADD3 R17, PT, PT, R17, R24, RZ ;  /* 0x0000001811117210 */ /* 0x000fc80007ffe0ff */
[----:B------:R-:W-:-:S04]  /*20a0*/  IADD3 R22, PT, PT, R17, -0x1, RZ ;  /* 0xffffffff11167810 */ /* 0x000fc80007ffe0ff */
[----:B------:R-:W-:-:S13]  /*20b0*/  ISETP.GE.U32.AND P0, PT, R22, 0xfe, PT ;  /* 0x000000fe1600780c */ /* 0x000fda0003f06070 */
[----:B------:R-:W-:Y:S05]  /*20c0*/  @!P0 BRA `(.L_x_51) ;  /* 0x0000000000808947 */ /* 0x000fea0003800000 */
[----:B------:R-:W-:-:S13]  /*20d0*/  ISETP.GT.AND P0, PT, R17, 0xfe, PT ;  /* 0x000000fe1100780c */ /* 0x000fda0003f04270 */
[----:B------:R-:W-:Y:S05]  /*20e0*/  @P0 BRA `(.L_x_52) ;  /* 0x00000000006c0947 */ /* 0x000fea0003800000 */
[----:B------:R-:W-:-:S13]  /*20f0*/  ISETP.GE.AND P0, PT, R17, 0x1, PT ;  /* 0x000000011100780c */ /* 0x000fda0003f06270 */
[----:B------:R-:W-:Y:S05]  /*2100*/  @P0 BRA `(.L_x_53) ;  /* 0x0000000000740947 */ /* 0x000fea0003800000 */
[----:B------:R-:W-:Y:S02]  /*2110*/  ISETP.GE.AND P0, PT, R17, -0x18, PT ;  /* 0xffffffe81100780c */ /* 0x000fe40003f06270 */
[----:B------:R-:W-:-:S11]  /*2120*/  LOP3.LUT R20, R20, 0x80000000, RZ, 0xc0, !PT ;  /* 0x8000000014147812 */ /* 0x000fd600078ec0ff */
[----:B------:R-:W-:Y:S05]  /*2130*/  @!P0 BRA `(.L_x_53) ;  /* 0x0000000000688947 */ /* 0x000fea0003800000 */
[CCC-:B------:R-:W-:Y:S01]  /*2140*/  FFMA.RZ R22, R12.reuse, R21.reuse, R19.reuse ;  /* 0x000000150c167223 */ /* 0x1c0fe2000000c013 */
[CCC-:B------:R-:W-:Y:S01]  /*2150*/  FFMA.RP R23, R12.reuse, R21.reuse, R19.reuse ;  /* 0x000000150c177223 */ /* 0x1c0fe20000008013 */
[----:B------:R-:W-:Y:S01]  /*2160*/  FFMA.RM R19, R12, R21, R19 ;  /* 0x000000150c137223 */ /* 0x000fe20000004013 */
[C---:B------:R-:W-:Y:S02]  /*2170*/  IADD3 R12, PT, PT, R17.reuse, 0x20, RZ ;  /* 0x00000020110c7810 */ /* 0x040fe40007ffe0ff */
[----:B------:R-:W-:Y:S02]  /*2180*/  LOP3.LUT R22, R22, 0x7fffff, RZ, 0xc0, !PT ;  /* 0x007fffff16167812 */ /* 0x000fe400078ec0ff */
[C---:B------:R-:W-:Y:S02]  /*2190*/  ISETP.NE.AND P2, PT, R17.reuse, RZ, PT ;  /* 0x000000ff1100720c */ /* 0x040fe40003f45270 */
[----:B------:R-:W-:Y:S02]  /*21a0*/  LOP3.LUT R22, R22, 0x800000, RZ, 0xfc, !PT ;  /* 0x0080000016167812 */ /* 0x000fe400078efcff */
[----:B------:R-:W-:-:S02]  /*21b0*/  ISETP.NE.AND P1, PT, R17, RZ, PT ;  /* 0x000000ff1100720c */ /* 0x000fc40003f25270 */
[----:B------:R-:W-:Y:S02]  /*21c0*/  IADD3 R17, PT, PT, -R17, RZ, RZ ;  /* 0x000000ff11117210 */ /* 0x000fe40007ffe1ff */
[----:B------:R-:W-:Y:S02]  /*21d0*/  SHF.L.U32 R12, R22, R12, RZ ;  /* 0x0000000c160c7219 */ /* 0x000fe400000006ff */
[----:B------:R-:W-:Y:S02]  /*21e0*/  FSETP.NEU.FTZ.AND P0, PT, R23, R19, PT ;  /* 0x000000131700720b */ /* 0x000fe40003f1d000 */
[----:B------:R-:W-:Y:S02]  /*21f0*/  SEL R17, R17, RZ, P2 ;  /* 0x000000ff11117207 */ /* 0x000fe40001000000 */
[----:B------:R-:W-:Y:S02]  /*2200*/  ISETP.NE.AND P1, PT, R12, RZ, P1 ;  /* 0x000000ff0c00720c */ /* 0x000fe40000f25270 */
[----:B------:R-:W-:-:S02]  /*2210*/  SHF.R.U32.HI R22, RZ, R17, R22 ;  /* 0x00000011ff167219 */ /* 0x000fc40000011616 */
[----:B------:R-:W-:Y:S02]  /*2220*/  PLOP3.LUT P0, PT, P0, P1, PT, 0xf8, 0x8f ;  /* 0x00000000008f781c */ /* 0x000fe40000703f70 */
[----:B------:R-:W-:Y:S02]  /*2230*/  SHF.R.U32.HI R17, RZ, 0x1, R22 ;  /* 0x00000001ff117819 */ /* 0x000fe40000011616 */
[----:B------:R-:W-:-:S04]  /*2240*/  SEL R12, RZ, 0x1, !P0 ;  /* 0x00000001ff0c7807 */ /* 0x000fc80004000000 */
[----:B------:R-:W-:-:S04]  /*2250*/  LOP3.LUT R12, R12, 0x1, R17, 0xf8, !PT ;  /* 0x000000010c0c7812 */ /* 0x000fc800078ef811 */
[----:B------:R-:W-:-:S04]  /*2260*/  LOP3.LUT R12, R12, R22, RZ, 0xc0, !PT ;  /* 0x000000160c0c7212 */ /* 0x000fc800078ec0ff */
[----:B------:R-:W-:-:S04]  /*2270*/  IADD3 R12, PT, PT, R17, R12, RZ ;  /* 0x0000000c110c7210 */ /* 0x000fc80007ffe0ff */
[----:B------:R-:W-:Y:S01]  /*2280*/  LOP3.LUT R20, R12, R20, RZ, 0xfc, !PT ;  /* 0x000000140c147212 */ /* 0x000fe200078efcff */
[----:B------:R-:W-:Y:S06]  /*2290*/  BRA `(.L_x_53) ;  /* 0x0000000000107947 */ /* 0x000fec0003800000 */
.L_x_52:
[----:B------:R-:W-:-:S04]  /*22a0*/  LOP3.LUT R20, R20, 0x80000000, RZ, 0xc0, !PT ;  /* 0x8000000014147812 */ /* 0x000fc800078ec0ff */
[----:B------:R-:W-:Y:S01]  /*22b0*/  LOP3.LUT R20, R20, 0x7f800000, RZ, 0xfc, !PT ;  /* 0x7f80000014147812 */ /* 0x000fe200078efcff */
[----:B------:R-:W-:Y:S06]  /*22c0*/  BRA `(.L_x_53) ;  /* 0x0000000000047947 */ /* 0x000fec0003800000 */
.L_x_51:
[----:B------:R-:W-:-:S07]  /*22d0*/  LEA R20, R24, R20, 0x17 ;  /* 0x0000001418147211 */ /* 0x000fce00078eb8ff */
.L_x_53:
[----:B------:R-:W-:Y:S05]  /*22e0*/  BSYNC.RECONVERGENT B1 ;  /* 0x0000000000017941 */ /* 0x000fea0003800200 */
.L_x_50:
[----:B------:R-:W-:Y:S05]  /*22f0*/  BRA `(.L_x_54) ;  /* 0x0000000000207947 */ /* 0x000fea0003800000 */
.L_x_49:
[----:B------:R-:W-:-:S04]  /*2300*/  LOP3.LUT R20, R20, 0x80000000, R22, 0x48, !PT ;  /* 0x8000000014147812 */ /* 0x000fc800078e4816 */
[----:B------:R-:W-:Y:S01]  /*2310*/  LOP3.LUT R20, R20, 0x7f800000, RZ, 0xfc, !PT ;  /* 0x7f80000014147812 */ /* 0x000fe200078efcff */
[----:B------:R-:W-:Y:S06]  /*2320*/  BRA `(.L_x_54) ;  /* 0x0000000000147947 */ /* 0x000fec0003800000 */
.L_x_48:
[----:B------:R-:W-:Y:S01]  /*2330*/  LOP3.LUT R20, R20, 0x80000000, R22, 0x48, !PT ;  /* 0x8000000014147812 */ /* 0x000fe200078e4816 */
[----:B------:R-:W-:Y:S06]  /*2340*/  BRA `(.L_x_54) ;  /* 0x00000000000c7947 */ /* 0x000fec0003800000 */
.L_x_47:
[----:B------:R-:W0:Y:S01]  /*2350*/  MUFU.RSQ R20, -QNAN ;  /* 0xffc0000000147908 */ /* 0x000e220000001400 */
[----:B------:R-:W-:Y:S05]  /*2360*/  BRA `(.L_x_54) ;  /* 0x0000000000047947 */ /* 0x000fea0003800000 */
.L_x_46:
[----:B------:R-:W-:-:S07]  /*2370*/  FADD.FTZ R20, R21, R7 ;  /* 0x0000000715147221 */ /* 0x000fce0000010000 */
.L_x_54:
[----:B------:R-:W-:Y:S05]  /*2380*/  BSYNC.RECONVERGENT B0 ;  /* 0x0000000000007941 */ /* 0x000fea0003800200 */
.L_x_44:
[----:B------:R-:W-:Y:S01]  /*2390*/  HFMA2 R19, -RZ, RZ, 0, 0 ;  /* 0x00000000ff137431 */ /* 0x000fe200000001ff */
[----:B0-----:R-:W-:-:S03]  /*23a0*/  MOV R12, R20 ;  /* 0x00000014000c7202 */ /* 0x001fc60000000f00 */
[----:B------:R-:W-:Y:S05]  /*23b0*/  RET.REL.NODEC R18 `(_Z19softmax_fp32_kernelPKfS0_S0_Pf) ;  /* 0xffffffdc12107950 */ /* 0x000fea0003c3ffff */
.L_x_55:
[----:B------:R-:W-:-:S00]  /*23c0*/  BRA `(.L_x_55) ;  /* 0xfffffffc00fc7947 */ /* 0x000fc0000383ffff */
[----:B------:R-:W-:-:S00]  /*23d0*/  NOP ;  /* 0x0000000000007918 */ /* 0x000fc00000000000 */
        /* <DEDUP_REMOVED lines=10> */
.L_x_69:


//--------------------- .text._Z33compute_rowmax_rowsum_fp32_kernelPKfPfS1_ --------------------------
	.section	.text._Z33compute_rowmax_rowsum_fp32_kernelPKfPfS1_,"ax",@progbits
	.align	128
        .global         _Z33compute_rowmax_rowsum_fp32_kernelPKfPfS1_
        .type           _Z33compute_rowmax_rowsum_fp32_kernelPKfPfS1_,@function
        .size           _Z33compute_rowmax_rowsum_fp32_kernelPKfPfS1_,(.L_x_70 - _Z33compute_rowmax_rowsum_fp32_kernelPKfPfS1_)
        .other          _Z33compute_rowmax_rowsum_fp32_kernelPKfPfS1_,@"STO_CUDA_ENTRY STV_DEFAULT"
_Z33compute_rowmax_rowsum_fp32_kernelPKfPfS1_:
.text._Z33compute_rowmax_rowsum_fp32_kernelPKfPfS1_:
[----:B------:R-:W-:Y:S01]  /*0000*/  LDC R1, c[0x0][0x37c] ;  /* 0x0000df00ff017b82 */ /* 0x000fe20000000800 */
[----:B------:R-:W0:Y:S07]  /*0010*/  S2R R22, SR_TID.X ;  /* 0x0000000000167919 */ /* 0x000e2e0000002100 */
[----:B------:R-:W1:Y:S01]  /*0020*/  LDC R21, c[0x0][0x360] ;  /* 0x0000d800ff157b82 */ /* 0x000e620000000800 */
[----:B------:R-:W-:Y:S01]  /*0030*/  MOV R8, 0xc0 ;  /* 0x000000c000087802 */ /* 0x000fe20000000f00 */
[----:B------:R-:W2:Y:S01]  /*0040*/  S2R R20, SR_CTAID.X ;  /* 0x0000000000147919 */ /* 0x000ea20000002500 */
[----:B-1----:R-:W-:-:S04]  /*0050*/  SHF.L.U32 R2, R21, 0x2, RZ ;  /* 0x0000000215027819 */ /* 0x002fc800000006ff */
[----:B------:R-:W-:Y:S02]  /*0060*/  LOP3.LUT R0, R2, 0xffff, RZ, 0xc0, !PT ;  /* 0x0000ffff02007812 */ /* 0x000fe400078ec0ff */
[----:B0-----:R-:W-:-:S04]  /*0070*/  SHF.L.U32 R3, R22, 0x2, RZ ;  /* 0x0000000216037819 */ /* 0x001fc800000006ff */
[----:B------:R-:W-:-:S04]  /*0080*/  LOP3.LUT R5, R3, 0x3fff, RZ, 0x3c, !PT ;  /* 0x00003fff03057812 */ /* 0x000fc800078e3cff */
[----:B------:R-:W-:-:S04]  /*0090*/  IADD3 R5, PT, PT, -R2, R5, RZ ;  /* 0x0000000502057210 */ /* 0x000fc80007ffe1ff */
[----:B--2---:R-:W-:-:S07]  /*00a0*/  LOP3.LUT R5, R5, 0xffff, RZ, 0xc0, !PT ;  /* 0x0000ffff05057812 */ /* 0x004fce00078ec0ff */
[----:B------:R-:W-:Y:S05]  /*00b0*/  CALL.REL.NOINC `($__internal_2_$__cuda_sm20_div_u16) ;  /* 0x0000001800ec7944 */ /* 0x000fea0003c00000 */
[----:B------:R-:W-:Y:S01]  /*00c0*/  LOP3.LUT R10, R10, 0x3, RZ, 0xc0, !PT ;  /* 0x000000030a0a7812 */ /* 0x000fe200078ec0ff */
[----:B------:R-:W0:Y:S01]  /*00d0*/  LDCU.64 UR6, c[0x0][0x358] ;  /* 0x00006b00ff0677ac */ /* 0x000e220008000a00 */
[----:B------:R-:W-:Y:S01]  /*00e0*/  BSSY.RECONVERGENT B0, `(.L_x_56) ;  /* 0x0000040000007945 */ /* 0x000fe20003800200 */
[----:B------:R-:W-:Y:S01]  /*00f0*/  HFMA2 R0, -RZ, RZ, 0, 0 ;  /* 0x00000000ff007431 */ /* 0x000fe200000001ff */
[----:B------:R-:W-:Y:S02]  /*0100*/  ISETP.NE.AND P0, PT, R10, 0x2, PT ;  /* 0x000000020a00780c */ /* 0x000fe40003f05270 */
[----:B------:R-:W-:-:S11]  /*0110*/  MOV R23, 0xff800000 ;  /* 0xff80000000177802 */ /* 0x000fd60000000f00 */
[----:B------:R-:W-:Y:S05]  /*0120*/  @!P0 BRA `(.L_x_57) ;  /* 0x0000000000ec8947 */ /* 0x000fea0003800000 */
[----:B------:R-:W1:Y:S01]  /*0130*/  LDC.64 R8, c[0x0][0x380] ;  /* 0x0000e000ff087b82 */ /* 0x000e620000000a00 */
[----:B------:R-:W-:Y:S01]  /*0140*/  BSSY.RECONVERGENT B1, `(.L_x_57) ;  /* 0x0000039000017945 */ /* 0x000fe20003800200 */
[----:B------:R-:W-:Y:S02]  /*0150*/  MOV R11, RZ ;  /* 0x000000ff000b7202 */ /* 0x000fe40000000f00 */
[----:B------:R-:W-:Y:S02]  /*0160*/  MOV R12, 0xff800000 ;  /* 0xff800000000c7802 */ /* 0x000fe40000000f00 */
[----:B------:R-:W-:-:S07]  /*0170*/  MOV R0, RZ ;  /* 0x000000ff00007202 */ /* 0x000fce0000000f00 */
.L_x_58:
[----:B------:R-:W-:-:S05]  /*0180*/  LEA R5, R20, R3, 0xe ;  /* 0x0000000314057211 */ /* 0x000fca00078e70ff */
[----:B-1----:R-:W-:-:S06]  /*0190*/  IMAD.WIDE.U32 R4, R5, 0x4, R8 ;  /* 0x0000000405047825 */ /* 0x002fcc00078e0008 */
[----:B0-----:R-:W2:Y:S01]  /*01a0*/  LDG.E.128.CONSTANT R4, desc[UR6][R4.64] ;  /* 0x0000000604047981 */ /* 0x001ea2000c1e9d00 */
[----:B------:R-:W-:Y:S02]  /*01b0*/  IADD3 R11, PT, PT, R11, 0x1, RZ ;  /* 0x000000010b0b7810 */ /* 0x000fe40007ffe0ff */
[----:B------:R-:W-:Y:S02]  /*01c0*/  IADD3 R3, PT, PT, R2, R3, RZ ;  /* 0x0000000302037210 */ /* 0x000fe40007ffe0ff */
[----:B--2---:R-:W-:-:S04]  /*01d0*/  FMNMX R13, R6, R7, !PT ;  /* 0x00000007060d7209 */ /* 0x004fc80007800000 */
[----:B------:R-:W-:-:S04]  /*01e0*/  FMNMX3 R13, R4, R5, R13, !PT ;  /* 0x00000005040d7276 */ /* 0x000fc8000780000d */
[----:B------:R-:W-:Y:S01]  /*01f0*/  FMNMX R23, R13, R12, !PT ;  /* 0x0000000c0d177209 */ /* 0x000fe20007800000 */
[--C-:B------:R-:W-:Y:S01]  /*0200*/  FADD R14, R4, -R13.reuse ;  /* 0x8000000d040e7221 */ /* 0x100fe20000000000 */
[--C-:B------:R-:W-:Y:S01]  /*0210*/  FADD R15, R5, -R13.reuse ;  /* 0x8000000d050f7221 */ /* 0x100fe20000000000 */
[--C-:B------:R-:W-:Y:S01]  /*0220*/  FADD R6, R6, -R13.reuse ;  /* 0x8000000d06067221 */ /* 0x100fe20000000000 */
[----:B------:R-:W-:Y:S01]  /*0230*/  FADD R7, R7, -R13 ;  /* 0x8000000d07077221 */ /* 0x000fe20000000000 */
[----:B------:R-:W-:Y:S01]  /*0240*/  FMUL R14, R14, 1.4426950216293334961 ;  /* 0x3fb8aa3b0e0e7820 */ /* 0x000fe20000400000 */
[----:B------:R-:W-:Y:S01]  /*0250*/  FMUL R15, R15, 1.4426950216293334961 ;  /* 0x3fb8aa3b0f0f7820 */ /* 0x000fe20000400000 */
[----:B------:R-:W-:Y:S01]  /*0260*/  FMUL R6, R6, 1.4426950216293334961 ;  /* 0x3fb8aa3b06067820 */ /* 0x000fe20000400000 */
[----:B------:R-:W-:Y:S01]  /*0270*/  FMUL R7, R7, 1.4426950216293334961 ;  /* 0x3fb8aa3b07077820 */ /* 0x000fe20000400000 */
[----:B------:R-:W-:Y:S01]  /*0280*/  FADD R13, R13, -R23 ;  /* 0x800000170d0d7221 */ /* 0x000fe20000000000 */
[----:B------:R-:W-:Y:S01]  /*0290*/  FSETP.GEU.AND P0, PT, R14, -126, PT ;  /* 0xc2fc00000e00780b */ /* 0x000fe20003f0e000 */
[----:B------:R-:W-:Y:S01]  /*02a0*/  FADD R4, -R23, R12 ;  /* 0x0000000c17047221 */ /* 0x000fe20000000100 */
[----:B------:R-:W-:Y:S01]  /*02b0*/  FSETP.GEU.AND P1, PT, R15, -126, PT ;  /* 0xc2fc00000f00780b */ /* 0x000fe20003f2e000 */
[----:B------:R-:W-:Y:S01]  /*02c0*/  FMUL R12, R13, 1.4426950216293334961 ;  /* 0x3fb8aa3b0d0c7820 */ /* 0x000fe20000400000 */
[----:B------:R-:W-:Y:S01]  /*02d0*/  FSETP.GEU.AND P2, PT, R6, -126, PT ;  /* 0xc2fc00000600780b */ /* 0x000fe20003f4e000 */
[----:B------:R-:W-:Y:S01]  /*02e0*/  FMUL R4, R4, 1.4426950216293334961 ;  /* 0x3fb8aa3b04047820 */ /* 0x000fe20000400000 */
[----:B------:R-:W-:-:S02]  /*02f0*/  FSETP.GEU.AND P3, PT, R7, -126, PT ;  /* 0xc2fc00000700780b */ /* 0x000fc40003f6e000 */
[----:B------:R-:W-:Y:S02]  /*0300*/  FSETP.GEU.AND P5, PT, R12, -126, PT ;  /* 0xc2fc00000c00780b */ /* 0x000fe40003fae000 */
[----:B------:R-:W-:-:S03]  /*0310*/  FSETP.GEU.AND P4, PT, R4, -126, PT ;  /* 0xc2fc00000400780b */ /* 0x000fc60003f8e000 */
[----:B------:R-:W-:Y:S02]  /*0320*/  @!P0 FMUL R14, R14, 0.5 ;  /* 0x3f0000000e0e8820 */ /* 0x000fe40000400000 */
[----:B------:R-:W-:Y:S02]  /*0330*/  @!P1 FMUL R15, R15, 0.5 ;  /* 0x3f0000000f0f9820 */ /* 0x000fe40000400000 */
[----:B------:R-:W-:Y:S02]  /*0340*/  @!P2 FMUL R6, R6, 0.5 ;  /* 0x3f0000000606a820 */ /* 0x000fe40000400000 */
[----:B------:R-:W0:Y:S01]  /*0350*/  MUFU.EX2 R14, R14 ;  /* 0x0000000e000e7308 */ /* 0x000e220000000800 */
[----:B------:R-:W-:Y:S01]  /*0360*/  @!P3 FMUL R7, R7, 0.5 ;  /* 0x3f0000000707b820 */ /* 0x000fe20000400000 */
[----:B------:R-:W-:Y:S02]  /*0370*/  @!P5 FMUL R12, R12, 0.5 ;  /* 0x3f0000000c0cd820 */ /* 0x000fe40000400000 */
[----:B------:R-:W-:-:S04]  /*0380*/  @!P4 FMUL R4, R4, 0.5 ;  /* 0x3f0000000404c820 */ /* 0x000fc80000400000 */
[----:B------:R-:W1:Y:S08]  /*0390*/  MUFU.EX2 R15, R15 ;  /* 0x0000000f000f7308 */ /* 0x000e700000000800 */
[----:B------:R-:W2:Y:S01]  /*03a0*/  MUFU.EX2 R5, R6 ;  /* 0x0000000600057308 */ /* 0x000ea20000000800 */
[----:B0-----:R-:W-:-:S07]  /*03b0*/  @!P0 FMUL R14, R14, R14 ;  /* 0x0000000e0e0e8220 */ /* 0x001fce0000400000 */
[----:B------:R-:W0:Y:S01]  /*03c0*/  MUFU.EX2 R7, R7 ;  /* 0x0000000700077308 */ /* 0x000e220000000800 */
[----:B-1----:R-:W-:-:S04]  /*03d0*/  @!P1 FMUL R15, R15, R15 ;  /* 0x0000000f0f0f9220 */ /* 0x002fc80000400000 */
[----:B------:R-:W-:-:S03]  /*03e0*/  FADD R14, R14, R15 ;  /* 0x0000000f0e0e7221 */ /* 0x000fc60000000000 */
[----:B------:R1:W3:Y:S01]  /*03f0*/  MUFU.EX2 R17, R12 ;  /* 0x0000000c00117308 */ /* 0x0002e20000000800 */
[----:B--2---:R-:W-:-:S04]  /*0400*/  @!P2 FMUL R5, R5, R5 ;  /* 0x000000050505a220 */ /* 0x004fc80000400000 */
[----:B------:R-:W-:Y:S01]  /*0410*/  FADD R14, R14, R5 ;  /* 0x000000050e0e7221 */ /* 0x000fe20000000000 */
[----:B------:R-:W-:Y:S02]  /*0420*/  LOP3.LUT R5, R11, R10, RZ, 0x3c, !PT ;  /* 0x0000000a0b057212 */ /* 0x000fe400078e3cff */
[----:B------:R-:W2:Y:S01]  /*0430*/  MUFU.EX2 R13, R4 ;  /* 0x00000004000d7308 */ /* 0x000ea20000000800 */
[----:B0-----:R-:W-:Y:S01]  /*0440*/  @!P3 FMUL R7, R7, R7 ;  /* 0x000000070707b220 */ /* 0x001fe20000400000 */
[----:B------:R-:W-:Y:S02]  /*0450*/  ISETP.NE.AND P0, PT, R5, 0x2, PT ;  /* 0x000000020500780c */ /* 0x000fe40003f05270 */
[----:B-1----:R-:W-:Y:S01]  /*0460*/  MOV R12, R23 ;  /* 0x00000017000c7202 */ /* 0x002fe20000000f00 */
[----:B------:R-:W-:Y:S01]  /*0470*/  FADD R14, R14, R7 ;  /* 0x000000070e0e7221 */ /* 0x000fe20000000000 */
[----:B---3--:R-:W-:-:S04]  /*0480*/  @!P5 FMUL R17, R17, R17 ;  /* 0x000000111111d220 */ /* 0x008fc80000400000 */
[----:B------:R-:W-:Y:S01]  /*0490*/  FMUL R14, R14, R17 ;  /* 0x000000110e0e7220 */ /* 0x000fe20000400000 */
[----:B--2---:R-:W-:-:S04]  /*04a0*/  @!P4 FMUL R13, R13, R13 ;  /* 0x0000000d0d0dc220 */ /* 0x004fc80000400000 */
[----:B------:R-:W-:Y:S01]  /*04b0*/  FFMA R0, R13, R0, R14 ;  /* 0x000000000d007223 */ /* 0x000fe2000000000e */
[----:B------:R-:W-:Y:S06]  /*04c0*/  @P0 BRA `(.L_x_58) ;  /* 0xfffffffc002c0947 */ /* 0x000fec000383ffff */
[----:B------:R-:W-:Y:S05]  /*04d0*/  BSYNC.RECONVERGENT B1 ;  /* 0x0000000000017941 */ /* 0x000fea0003800200 */
.L_x_57:
[----:B0-----:R-:W-:Y:S05]  /*04e0*/  BSYNC.RECONVERGENT B0 ;  /* 0x0000000000007941 */ /* 0x001fea0003800200 */
.L_x_56:
[----:B------:R-:W0:Y:S01]  /*04f0*/  LDC.64 R30, c[0x0][0x380] ;  /* 0x0000e000ff1e7b82 */ /* 0x000e220000000a00 */
[----:B------:R-:W-:Y:S01]  /*0500*/  LEA R24, R20, R3, 0xe ;  /* 0x0000000314187211 */ /* 0x000fe200078e70ff */
[----:B------:R-:W-:Y:S03]  /*0510*/  BSSY.RECONVERGENT B0, `(.L_x_59) ;  /* 0x00000c4000007945 */ /* 0x000fe60003800200 */
[CC--:B------:R-:W-:Y:S01]  /*0520*/  LEA R26, R21.reuse, R24.reuse, 0x3 ;  /* 0x00000018151a7211 */ /* 0x0c0fe200078e18ff */
[----:B------:R-:W-:Y:S01]  /*0530*/  IMAD R25, R21, 0xc, R24 ;  /* 0x0000000c15197824 */ /* 0x000fe200078e0218 */
[----:B------:R-:W-:-:S07]  /*0540*/  IADD3 R27, PT, PT, R2, R24, RZ ;  /* 0x00000018021b7210 */ /* 0x000fce0007ffe0ff */
.L_x_60:
[----:B0-----:R-:W-:-:S06]  /*0550*/  IMAD.WIDE.U32 R4, R24, 0x4, R30 ;  /* 0x0000000418047825 */ /* 0x001fcc00078e001e */
[----:B------:R-:W2:Y:S01]  /*0560*/  LDG.E.128.CONSTANT R4, desc[UR6][R4.64] ;  /* 0x0000000604047981 */ /* 0x000ea2000c1e9d00 */
[----:B------:R-:W-:-:S06]  /*0570*/  IMAD.WIDE.U32 R8, R27, 0x4, R30 ;  /* 0x000000041b087825 */ /* 0x000fcc00078e001e */
[----:B------:R-:W3:Y:S01]  /*0580*/  LDG.E.128.CONSTANT R8, desc[UR6][R8.64] ;  /* 0x0000000608087981 */ /* 0x000ee2000c1e9d00 */
[----:B--2---:R-:W-:-:S04]  /*0590*/  FMNMX R28, R6, R7, !PT ;  /* 0x00000007061c7209 */ /* 0x004fc80007800000 */
[----:B------:R-:W-:-:S05]  /*05a0*/  FMNMX3 R28, R4, R5, R28, !PT ;  /* 0x00000005041c7276 */ /* 0x000fca000780001c */
[--C-:B------:R-:W-:Y:S01]  /*05b0*/  FADD R12, R4, -R28.reuse ;  /* 0x8000001c040c7221 */ /* 0x100fe20000000000 */
[----:B------:R-:W-:-:S03]  /*05c0*/  FADD R13, R5, -R28 ;  /* 0x8000001c050d7221 */ /* 0x000fc60000000000 */
[----:B------:R-:W-:Y:S01]  /*05d0*/  FMUL R16, R12, 1.4426950216293334961 ;  /* 0x3fb8aa3b0c107820 */ /* 0x000fe20000400000 */
[----:B------:R-:W-:Y:S01]  /*05e0*/  FADD R12, R6, -R28 ;  /* 0x8000001c060c7221 */ /* 0x000fe20000000000 */
[----:B------:R-:W-:-:S03]  /*05f0*/  FMUL R6, R13, 1.4426950216293334961 ;  /* 0x3fb8aa3b0d067820 */ /* 0x000fc60000400000 */
[----:B------:R-:W-:Y:S01]  /*0600*/  FSETP.GEU.AND P0, PT, R16, -126, PT ;  /* 0xc2fc00001000780b */ /* 0x000fe20003f0e000 */
[----:B------:R-:W-:Y:S01]  /*0610*/  FMUL R5, R12, 1.4426950216293334961 ;  /* 0x3fb8aa3b0c057820 */ /* 0x000fe20000400000 */
[----:B------:R-:W-:Y:S01]  /*0620*/  FSETP.GEU.AND P1, PT, R6, -126, PT ;  /* 0xc2fc00000600780b */ /* 0x000fe20003f2e000 */
[----:B------:R-:W-:-:S03]  /*0630*/  IMAD.WIDE.U32 R12, R26, 0x4, R30 ;  /* 0x000000041a0c7825 */ /* 0x000fc600078e001e */
[----:B------:R-:W-:-:S03]  /*0640*/  FSETP.GEU.AND P2, PT, R5, -126, PT ;  /* 0xc2fc00000500780b */ /* 0x000fc60003f4e000 */
[----:B------:R-:W2:Y:S04]  /*0650*/  LDG.E.128.CONSTANT R12, desc[UR6][R12.64] ;  /* 0x000000060c0c7981 */ /* 0x000ea8000c1e9d00 */
[----:B------:R-:W-:Y:S02]  /*0660*/  @!P0 FMUL R16, R16, 0.5 ;  /* 0x3f00000010108820 */ /* 0x000fe40000400000 */
[----:B------:R-:W-:Y:S02]  /*0670*/  @!P1 FMUL R6, R6, 0.5 ;  /* 0x3f00000006069820 */ /* 0x000fe40000400000 */
[----:B------:R-:W0:Y:S02]  /*0680*/  MUFU.EX2 R4, R16 ;  /* 0x0000001000047308 */ /* 0x000e240000000800 */
[----:B------:R-:W-:-:S06]  /*0690*/  @!P2 FMUL R5, R5, 0.5 ;  /* 0x3f0000000505a820 */ /* 0x000fcc0000400000 */
[----:B------:R-:W1:Y:S08]  /*06a0*/  MUFU.EX2 R17, R6 ;  /* 0x0000000600117308 */ /* 0x000e700000000800 */
[----:B------:R-:W4:Y:S01]  /*06b0*/  MUFU.EX2 R19, R5 ;  /* 0x0000000500137308 */ /* 0x000f220000000800 */
[----:B0-----:R-:W-:Y:S01]  /*06c0*/  @!P0 FMUL R4, R4, R4 ;  /* 0x0000000404048220 */ /* 0x001fe20000400000 */
[----:B-1----:R-:W-:-:S04]  /*06d0*/  @!P1 FMUL R17, R17, R17 ;  /* 0x0000001111119220 */ /* 0x002fc80000400000 */
[----:B------:R-:W-:Y:S01]  /*06e0*/  FADD R4, R4, R17 ;  /* 0x0000001104047221 */ /* 0x000fe20000000000 */
[----:B------:R-:W-:-:S04]  /*06f0*/  IMAD.WIDE.U32 R16, R25, 0x4, R30 ;  /* 0x0000000419107825 */ /* 0x000fc800078e001e */
[----:B----4-:R-:W-:-:S04]  /*0700*/  @!P2 FMUL R19, R19, R19 ;  /* 0x000000131313a220 */ /* 0x010fc80000400000 */
[----:B------:R-:W-:Y:S02]  /*0710*/  FADD R4, R4, R19 ;  /* 0x0000001304047221 */ /* 0x000fe40000000000 */
[----:B------:R-:W4:Y:S01]  /*0720*/  LDG.E.128.CONSTANT R16, desc[UR6][R16.64] ;  /* 0x0000000610107981 */ /* 0x000f22000c1e9d00 */
[----:B------:R-:W-:-:S04]  /*0730*/  FADD R7, R7, -R28 ;  /* 0x8000001c07077221 */ /* 0x000fc80000000000 */
[----:B------:R-:W-:-:S05]  /*0740*/  FMUL R7, R7, 1.4426950216293334961 ;  /* 0x3fb8aa3b07077820 */ /* 0x000fca0000400000 */
[----:B------:R-:W-:-:S13]  /*0750*/  FSETP.GEU.AND P0, PT, R7, -126, PT ;  /* 0xc2fc00000700780b */ /* 0x000fda0003f0e000 */
[----:B------:R-:W-:-:S04]  /*0760*/  @!P0 FMUL R7, R7, 0.5 ;  /* 0x3f00000007078820 */ /* 0x000fc80000400000 */
[----:B------:R-:W0:Y:S02]  /*0770*/  MUFU.EX2 R5, R7 ;  /* 0x0000000700057308 */ /* 0x000e240000000800 */
[----:B0-----:R-:W-:-:S04]  /*0780*/  @!P0 FMUL R5, R5, R5 ;  /* 0x0000000505058220 */ /* 0x001fc80000400000 */
[----:B------:R-:W-:Y:S01]  /*0790*/  FADD R5, R4, R5 ;  /* 0x0000000504057221 */ /* 0x000fe20000000000 */
[----:B------:R-:W-:-:S05]  /*07a0*/  FMNMX R4, R28, R23, !PT ;  /* 0x000000171c047209 */ /* 0x000fca0007800000 */
[----:B------:R-:W-:-:S04]  /*07b0*/  FADD R28, R28, -R4 ;  /* 0x800000041c1c7221 */ /* 0x000fc80000000000 */
[----:B------:R-:W-:-:S05]  /*07c0*/  FMUL R28, R28, 1.4426950216293334961 ;  /* 0x3fb8aa3b1c1c7820 */ /* 0x000fca0000400000 */
[----:B------:R-:W-:-:S13]  /*07d0*/  FSETP.GEU.AND P0, PT, R28, -126, PT ;  /* 0xc2fc00001c00780b */ /* 0x000fda0003f0e000 */
[----:B------:R-:W-:-:S04]  /*07e0*/  @!P0 FMUL R28, R28, 0.5 ;  /* 0x3f0000001c1c8820 */ /* 0x000fc80000400000 */
[----:B------:R-:W0:Y:S01]  /*07f0*/  MUFU.EX2 R6, R28 ;  /* 0x0000001c00067308 */ /* 0x000e220000000800 */
[----:B------:R-:W-:-:S04]  /*0800*/  FADD R23, -R4, R23 ;  /* 0x0000001704177221 */ /* 0x000fc80000000100 */
[----:B------:R-:W-:Y:S01]  /*0810*/  FMUL R23, R23, 1.4426950216293334961 ;  /* 0x3fb8aa3b17177820 */ /* 0x000fe20000400000 */
[----:B0-----:R-:W-:-:S04]  /*0820*/  @!P0 FMUL R6, R6, R6 ;  /* 0x0000000606068220 */ /* 0x001fc80000400000 */
[----:B------:R-:W-:Y:S01]  /*0830*/  FSETP.GEU.AND P0, PT, R23, -126, PT ;  /* 0xc2fc00001700780b */ /* 0x000fe20003f0e000 */
[----:B------:R-:W-:-:S12]  /*0840*/  FMUL R5, R5, R6 ;  /* 0x0000000605057220 */ /* 0x000fd80000400000 */
[----:B------:R-:W-:-:S04]  /*0850*/  @!P0 FMUL R23, R23, 0.5 ;  /* 0x3f00000017178820 */ /* 0x000fc80000400000 */
[----:B------:R-:W0:Y:S02]  /*0860*/  MUFU.EX2 R6, R23 ;  /* 0x0000001700067308 */ /* 0x000e240000000800 */
[----:B0-----:R-:W-:-:S04]  /*0870*/  @!P0 FMUL R6, R6, R6 ;  /* 0x0000000606068220 */ /* 0x001fc80000400000 */
[----:B------:R-:W-:Y:S01]  /*0880*/  FFMA R0, R6, R0, R5 ;  /* 0x0000000006007223 */ /* 0x000fe20000000005 */
[----:B---3--:R-:W-:-:S04]  /*0890*/  FMNMX R6, R10, R11, !PT ;  /* 0x0000000b0a067209 */ /* 0x008fc80007800000 */
[----:B------:R-:W-:-:S05]  /*08a0*/  FMNMX3 R6, R8, R9, R6, !PT ;  /* 0x0000000908067276 */ /* 0x000fca0007800006 */
[--C-:B------:R-:W-:Y:S01]  /*08b0*/  FADD R8, R8, -R6.reuse ;  /* 0x8000000608087221 */ /* 0x100fe20000000000 */
[----:B------:R-:W-:-:S03]  /*08c0*/  FADD R5, R9, -R6 ;  /* 0x8000000609057221 */ /* 0x000fc60000000000 */
[----:B------:R-:W-:Y:S01]  /*08d0*/  FMUL R9, R8, 1.4426950216293334961 ;  /* 0x3fb8aa3b08097820 */ /* 0x000fe20000400000 */
[----:B------:R-:W-:-:S04]  /*08e0*/  FMUL R29, R5, 1.4426950216293334961 ;  /* 0x3fb8aa3b051d7820 */ /* 0x000fc80000400000 */
[----:B------:R-:W-:Y:S02]  /*08f0*/  FSETP.GEU.AND P0, PT, R9, -126, PT ;  /* 0xc2fc00000900780b */ /* 0x000fe40003f0e000 */
[----:B------:R-:W-:-:S11]  /*0900*/  FSETP.GEU.AND P1, PT, R29, -126, PT ;  /* 0xc2fc00001d00780b */ /* 0x000fd60003f2e000 */
[----:B------:R-:W-:Y:S02]  /*0910*/  @!P0 FMUL R9, R9, 0.5 ;  /* 0x3f00000009098820 */ /* 0x000fe40000400000 */
[----:B------:R-:W-:Y:S02]  /*0920*/  @!P1 FMUL R29, R29, 0.5 ;  /* 0x3f0000001d1d9820 */ /* 0x000fe40000400000 */
[----:B------:R-:W0:Y:S08]  /*0930*/  MUFU.EX2 R5, R9 ;  /* 0x0000000900057308 */ /* 0x000e300000000800 */
[----:B------:R-:W1:Y:S01]  /*0940*/  MUFU.EX2 R28, R29 ;  /* 0x0000001d001c7308 */ /* 0x000e620000000800 */
[--C-:B------:R-:W-:Y:S01]  /*0950*/  FADD R8, R10, -R6.reuse ;  /* 0x800000060a087221 */ /* 0x100fe20000000000 */
[----:B------:R-:W-:-:S03]  /*0960*/  FADD R7, R11, -R6 ;  /* 0x800000060b077221 */ /* 0x000fc60000000000 */
[----:B------:R-:W-:Y:S01]  /*0970*/  FMUL R8, R8, 1.4426950216293334961 ;  /* 0x3fb8aa3b08087820 */ /* 0x000fe20000400000 */
[----:B------:R-:W-:Y:S01]  /*0980*/  FMUL R7, R7, 1.4426950216293334961 ;  /* 0x3fb8aa3b07077820 */ /* 0x000fe20000400000 */
[----:B0-----:R-:W-:-:S03]  /*0990*/  @!P0 FMUL R5, R5, R5 ;  /* 0x0000000505058220 */ /* 0x001fc60000400000 */
[----:B------:R-:W-:Y:S01]  /*09a0*/  FSETP.GEU.AND P2, PT, R8, -126, PT ;  /* 0xc2fc00000800780b */ /* 0x000fe20003f4e000 */
[----:B-1----:R-:W-:Y:S01]  /*09b0*/  @!P1 FMUL R28, R28, R28 ;  /* 0x0000001c1c1c9220 */ /* 0x002fe20000400000 */
[----:B------:R-:W-:-:S03]  /*09c0*/  FSETP.GEU.AND P0, PT, R7, -126, PT ;  /* 0xc2fc00000700780b */ /* 0x000fc60003f0e000 */
[----:B------:R-:W-:Y:S01]  /*09d0*/  FADD R28, R5, R28 ;  /* 0x0000001c051c7221 */ /* 0x000fe20000000000 */
[----:B------:R-:W-:-:S05]  /*09e0*/  FMNMX R5, R4, R6, !PT ;  /* 0x0000000604057209 */ /* 0x000fca0007800000 */
[----:B------:R-:W-:Y:S02]  /*09f0*/  FADD R6, R6, -R5 ;  /* 0x8000000506067221 */ /* 0x000fe40000000000 */
[----:B------:R-:W-:Y:S02]  /*0a00*/  @!P2 FMUL R8, R8, 0.5 ;  /* 0x3f0000000808a820 */ /* 0x000fe40000400000 */
[----:B------:R-:W-:Y:S02]  /*0a10*/  FMUL R9, R6, 1.4426950216293334961 ;  /* 0x3fb8aa3b06097820 */ /* 0x000fe40000400000 */
[----:B------:R-:W0:Y:S01]  /*0a20*/  MUFU.EX2 R11, R8 ;  /* 0x00000008000b7308 */ /* 0x000e220000000800 */
[----:B------:R-:W-:Y:S02]  /*0a30*/  @!P0 FMUL R7, R7, 0.5 ;  /* 0x3f00000007078820 */ /* 0x000fe40000400000 */
[----:B------:R-:W-:-:S05]  /*0a40*/  FSETP.GEU.AND P1, PT, R9, -126, PT ;  /* 0xc2fc00000900780b */ /* 0x000fca0003f2e000 */
[----:B------:R-:W1:Y:S08]  /*0a50*/  MUFU.EX2 R10, R7 ;  /* 0x00000007000a7308 */ /* 0x000e700000000800 */
[----:B------:R-:W-:Y:S01]  /*0a60*/  @!P1 FMUL R9, R9, 0.5 ;  /* 0x3f00000009099820 */ /* 0x000fe20000400000 */
[----:B0-----:R-:W-:-:S03]  /*0a70*/  @!P2 FMUL R11, R11, R11 ;  /* 0x0000000b0b0ba220 */ /* 0x001fc60000400000 */
[----:B------:R-:W0:Y:S01]  /*0a80*/  MUFU.EX2 R8, R9 ;  /* 0x0000000900087308 */ /* 0x000e220000000800 */
[----:B------:R-:W-:Y:S01]  /*0a90*/  FADD R11, R28, R11 ;  /* 0x0000000b1c0b7221 */ /* 0x000fe20000000000 */
[----:B-1----:R-:W-:-:S04]  /*0aa0*/  @!P0 FMUL R10, R10, R10 ;  /* 0x0000000a0a0a8220 */ /* 0x002fc80000400000 */
[----:B------:R-:W-:Y:S01]  /*0ab0*/  FADD R23, R11, R10 ;  /* 0x0000000a0b177221 */ /* 0x000fe20000000000 */
[----:B--2---:R-:W-:-:S04]  /*0ac0*/  FMNMX R6, R14, R15, !PT ;  /* 0x0000000f0e067209 */ /* 0x004fc80007800000 */
[----:B------:R-:W-:-:S05]  /*0ad0*/  FMNMX3 R6, R12, R13, R6, !PT ;  /* 0x0000000d0c067276 */ /* 0x000fca0007800006 */
[--C-:B------:R-:W-:Y:S01]  /*0ae0*/  FADD R12, R12, -R6.reuse ;  /* 0x800000060c0c7221 */ /* 0x100fe20000000000 */
[----:B------:R-:W-:-:S03]  /*0af0*/  FADD R11, R13, -R6 ;  /* 0x800000060d0b7221 */ /* 0x000fc60000000000 */
[----:B------:R-:W-:Y:S01]  /*0b00*/  FMUL R10, R12, 1.4426950216293334961 ;  /* 0x3fb8aa3b0c0a7820 */ /* 0x000fe20000400000 */
[----:B------:R-:W-:Y:S01]  /*0b10*/  FMUL R11, R11, 1.4426950216293334961 ;  /* 0x3fb8aa3b0b0b7820 */ /* 0x000fe20000400000 */
[----:B0-----:R-:W-:-:S03]  /*0b20*/  @!P1 FMUL R8, R8, R8 ;  /* 0x0000000808089220 */ /* 0x001fc60000400000 */
[----:B------:R-:W-:Y:S02]  /*0b30*/  FSETP.GEU.AND P0, PT, R10, -126, PT ;  /* 0xc2fc00000a00780b */ /* 0x000fe40003f0e000 */
[----:B------:R-:W-:Y:S01]  /*0b40*/  FSETP.GEU.AND P2, PT, R11, -126, PT ;  /* 0xc2fc00000b00780b */ /* 0x000fe20003f4e000 */
[----:B------:R-:W-:Y:S01]  /*0b50*/  FMUL R7, R23, R8 ;  /* 0x0000000817077220 */ /* 0x000fe20000400000 */
[--C-:B------:R-:W-:Y:S01]  /*0b60*/  FADD R14, R14, -R6.reuse ;  /* 0x800000060e0e7221 */ /* 0x100fe20000000000 */
[----:B------:R-:W-:-:S03]  /*0b70*/  FADD R15, R15, -R6 ;  /* 0x800000060f0f7221 */ /* 0x000fc60000000000 */
[----:B------:R-:W-:Y:S01]  /*0b80*/  FMUL R9, R14, 1.4426950216293334961 ;  /* 0x3fb8aa3b0e097820 */ /* 0x000fe20000400000 */
[----:B------:R-:W-:-:S04]  /*0b90*/  FMUL R23, R15, 1.4426950216293334961 ;  /* 0x3fb8aa3b0f177820 */ /* 0x000fc80000400000 */
[----:B------:R-:W-:Y:S02]  /*0ba0*/  @!P0 FMUL R10, R10, 0.5 ;  /* 0x3f0000000a0a8820 */ /* 0x000fe40000400000 */
[----:B------:R-:W-:Y:S01]  /*0bb0*/  @!P2 FMUL R11, R11, 0.5 ;  /* 0x3f0000000b0ba820 */ /* 0x000fe20000400000 */
[----:B----4-:R-:W-:-:S04]  /*0bc0*/  FMNMX R8, R18, R19, !PT ;  /* 0x0000001312087209 */ /* 0x010fc80007800000 */
[----:B------:R-:W-:-:S05]  /*0bd0*/  FMNMX3 R8, R16, R17, R8, !PT ;  /* 0x0000001110087276 */ /* 0x000fca0007800008 */
[--C-:B------:R-:W-:Y:S01]  /*0be0*/  FADD R12, R16, -R8.reuse ;  /* 0x80000008100c7221 */ /* 0x100fe20000000000 */
[----:B------:R-:W-:Y:S01]  /*0bf0*/  FADD R17, R17, -R8 ;  /* 0x8000000811117221 */ /* 0x000fe20000000000 */
[----:B------:R-:W-:Y:S01]  /*0c00*/  FSETP.GEU.AND P3, PT, R9, -126, PT ;  /* 0xc2fc00000900780b */ /* 0x000fe20003f6e000 */
[----:B------:R-:W0:Y:S01]  /*0c10*/  MUFU.EX2 R14, R10 ;  /* 0x0000000a000e7308 */ /* 0x000e220000000800 */
[----:B------:R-:W-:Y:S01]  /*0c20*/  FMUL R12, R12, 1.4426950216293334961 ;  /* 0x3fb8aa3b0c0c7820 */ /* 0x000fe20000400000 */
[----:B------:R-:W-:-:S06]  /*0c30*/  FMUL R17, R17, 1.4426950216293334961 ;  /* 0x3fb8aa3b11117820 */ /* 0x000fcc0000400000 */
[----:B------:R-:W1:Y:S01]  /*0c40*/  MUFU.EX2 R15, R11 ;  /* 0x0000000b000f7308 */ /* 0x000e620000000800 */
[----:B------:R-:W-:Y:S02]  /*0c50*/  FSETP.GEU.AND P5, PT, R12, -126, PT ;  /* 0xc2fc00000c00780b */ /* 0x000fe40003fae000 */
[----:B------:R-:W-:Y:S02]  /*0c60*/  FSETP.GEU.AND P6, PT, R23, -126, PT ;  /* 0xc2fc00001700780b */ /* 0x000fe40003fce000 */
[----:B------:R-:W-:Y:S01]  /*0c70*/  FSETP.GEU.AND P1, PT, R17, -126, PT ;  /* 0xc2fc00001100780b */ /* 0x000fe20003f2e000 */
[----:B------:R-:W-:Y:S01]  /*0c80*/  @!P3 FMUL R9, R9, 0.5 ;  /* 0x3f0000000909b820 */ /* 0x000fe20000400000 */
[----:B0-----:R-:W-:-:S05]  /*0c90*/  @!P0 FMUL R14, R14, R14 ;  /* 0x0000000e0e0e8220 */ /* 0x001fca0000400000 */
[----:B------:R-:W0:Y:S02]  /*0ca0*/  MUFU.EX2 R9, R9 ;  /* 0x0000000900097308 */ /* 0x000e240000000800 */
[----:B------:R-:W-:Y:S01]  /*0cb0*/  @!P5 FMUL R12, R12, 0.5 ;  /* 0x3f0000000c0cd820 */ /* 0x000fe20000400000 */
[----:B-1----:R-:W-:Y:S01]  /*0cc0*/  @!P2 FMUL R15, R15, R15 ;  /* 0x0000000f0f0fa220 */ /* 0x002fe20000400000 */
[----:B------:R-:W-:Y:S02]  /*0cd0*/  @!P6 FMUL R23, R23, 0.5 ;  /* 0x3f0000001717e820 */ /* 0x000fe40000400000 */
[----:B------:R-:W-:Y:S01]  /*0ce0*/  @!P1 FMUL R17, R17, 0.5 ;  /* 0x3f00000011119820 */ /* 0x000fe20000400000 */
[----:B------:R-:W-:Y:S01]  /*0cf0*/  FADD R14, R14, R15 ;  /* 0x0000000f0e0e7221 */ /* 0x000fe20000000000 */
[----:B------:R-:W-:Y:S01]  /*0d00*/  FMNMX R15, R5, R6, !PT ;  /* 0x00000006050f7209 */ /* 0x000fe20007800000 */
[----:B------:R1:W2:Y:S01]  /*0d10*/  MUFU.EX2 R10, R23 ;  /* 0x00000017000a7308 */ /* 0x0002a20000000800 */
[--C-:B------:R-:W-:Y:S01]  /*0d20*/  FADD R13, R18, -R8.reuse ;  /* 0x80000008120d7221 */ /* 0x100fe20000000000 */
[----:B------:R-:W-:Y:S01]  /*0d30*/  FADD R4, R4, -R5 ;  /* 0x8000000504047221 */ /* 0x000fe20000000000 */
[----:B------:R-:W-:Y:S01]  /*0d40*/  FADD R11, R19, -R8 ;  /* 0x80000008130b7221 */ /* 0x000fe20000000000 */
[----:B------:R-:W-:-:S04]  /*0d50*/  FADD R5, R5, -R15 ;  /* 0x8000000f05057221 */ /* 0x000fc80000000000 */
[----:B------:R-:W3:Y:S01]  /*0d60*/  MUFU.EX2 R12, R12 ;  /* 0x0000000c000c7308 */ /* 0x000ee20000000800 */
[----:B-1----:R-:W-:Y:S01]  /*0d70*/  FMNMX R23, R15, R8, !PT ;  /* 0x000000080f177209 */ /* 0x002fe20007800000 */
[----:B------:R-:W-:Y:S01]  /*0d80*/  FMUL R13, R13, 1.4426950216293334961 ;  /* 0x3fb8aa3b0d0d7820 */ /* 0x000fe20000400000 */
[----:B------:R-:W-:Y:S01]  /*0d90*/  FADD R6, R6, -R15 ;  /* 0x8000000f06067221 */ /* 0x000fe20000000000 */
[----:B------:R-:W-:-:S04]  /*0da0*/  FMUL R16, R5, 1.4426950216293334961 ;  /* 0x3fb8aa3b05107820 */ /* 0x000fc80000400000 */
[----:B------:R-:W1:Y:S01]  /*0db0*/  MUFU.EX2 R17, R17 ;  /* 0x0000001100117308 */ /* 0x000e620000000800 */
[----:B------:R-:W-:Y:S01]  /*0dc0*/  FMUL R11, R11, 1.4426950216293334961 ;  /* 0x3fb8aa3b0b0b7820 */ /* 0x000fe20000400000 */
[----:B------:R-:W-:Y:S01]  /*0dd0*/  FMUL R4, R4, 1.4426950216293334961 ;  /* 0x3fb8aa3b04047820 */ /* 0x000fe20000400000 */
[----:B------:R-:W-:Y:S01]  /*0de0*/  FMUL R6, R6, 1.4426950216293334961 ;  /* 0x3fb8aa3b06067820 */ /* 0x000fe20000400000 */
[--C-:B------:R-:W-:Y:S01]  /*0df0*/  FADD R5, R8, -R23.reuse ;  /* 0x8000001708057221 */ /* 0x100fe20000000000 */
[----:B------:R-:W-:Y:S01]  /*0e00*/  FSETP.GEU.AND P0, PT, R13, -126, PT ;  /* 0xc2fc00000d00780b */ /* 0x000fe20003f0e000 */
[----:B0-----:R-:W-:Y:S01]  /*0e10*/  @!P3 FMUL R9, R9, R9 ;  /* 0x000000090909b220 */ /* 0x001fe20000400000 */
[----:B------:R-:W-:Y:S01]  /*0e20*/  FADD R8, R15, -R23 ;  /* 0x800000170f087221 */ /* 0x000fe20000000000 */
[----:B------:R-:W-:Y:S01]  /*0e30*/  FMUL R5, R5, 1.4426950216293334961 ;  /* 0x3fb8aa3b05057820 */ /* 0x000fe20000400000 */
[----:B------:R-:W-:Y:S02]  /*0e40*/  FSETP.GEU.AND P2, PT, R11, -126, PT ;  /* 0xc2fc00000b00780b */ /* 0x000fe40003f4e000 */
[----:B------:R-:W-:-:S02]  /*0e50*/  FSETP.GEU.AND P4, PT, R4, -126, PT ;  /* 0xc2fc00000400780b */ /* 0x000fc40003f8e000 */
[----:B------:R-:W-:Y:S01]  /*0e60*/  FSETP.GEU.AND P3, PT, R6, -126, PT ;  /* 0xc2fc00000600780b */ /* 0x000fe20003f6e000 */
[----:B--2---:R-:W-:Y:S01]  /*0e70*/  @!P6 FMUL R10, R10, R10 ;  /* 0x0000000a0a0ae220 */ /* 0x004fe20000400000 */
[----:B---3--:R-:W-:Y:S01]  /*0e80*/  @!P5 FMUL R12, R12, R12 ;  /* 0x0000000c0c0cd220 */ /* 0x008fe20000400000 */
[----:B------:R-:W-:Y:S01]  /*0e90*/  FMUL R8, R8, 1.4426950216293334961 ;  /* 0x3fb8aa3b08087820 */ /* 0x000fe20000400000 */
[----:B------:R-:W-:Y:S02]  /*0ea0*/  FSETP.GEU.AND P6, PT, R16, -126, PT ;  /* 0xc2fc00001000780b */ /* 0x000fe40003fce000 */
[----:B------:R-:W-:Y:S01]  /*0eb0*/  FSETP.GEU.AND P5, PT, R5, -126, PT ;  /* 0xc2fc00000500780b */ /* 0x000fe20003fae000 */
[----:B-1----:R-:W-:Y:S01]  /*0ec0*/  @!P1 FMUL R17, R17, R17 ;  /* 0x0000001111119220 */ /* 0x002fe20000400000 */
[----:B------:R-:W-:Y:S01]  /*0ed0*/  FSETP.GEU.AND P1, PT, R8, -126, PT ;  /* 0xc2fc00000800780b */ /* 0x000fe20003f2e000 */
[----:B------:R-:W-:Y:S01]  /*0ee0*/  @!P0 FMUL R13, R13, 0.5 ;  /* 0x3f0000000d0d8820 */ /* 0x000fe20000400000 */
[----:B------:R-:W-:Y:S01]  /*0ef0*/  @!P2 FMUL R11, R11, 0.5 ;  /* 0x3f0000000b0ba820 */ /* 0x000fe20000400000 */
[----:B------:R-:W-:-:S02]  /*0f00*/  @!P4 FMUL R4, R4, 0.5 ;  /* 0x3f0000000404c820 */ /* 0x000fc40000400000 */
[----:B------:R-:W-:Y:S02]  /*0f10*/  @!P3 FMUL R6, R6, 0.5 ;  /* 0x3f0000000606b820 */ /* 0x000fe40000400000 */
[----:B------:R-:W0:Y:S02]  /*0f20*/  MUFU.EX2 R13, R13 ;  /* 0x0000000d000d7308 */ /* 0x000e240000000800 */
[----:B------:R-:W-:Y:S02]  /*0f30*/  @!P6 FMUL R16, R16, 0.5 ;  /* 0x3f0000001010e820 */ /* 0x000fe40000400000 */
[----:B------:R-:W-:Y:S02]  /*0f40*/  @!P5 FMUL R5, R5, 0.5 ;  /* 0x3f0000000505d820 */ /* 0x000fe40000400000 */
[----:B------:R-:W-:Y:S02]  /*0f50*/  @!P1 FMUL R8, R8, 0.5 ;  /* 0x3f00000008089820 */ /* 0x000fe40000400000 */
[----:B------:R-:W-:Y:S01]  /*0f60*/  MUFU.EX2 R11, R11 ;  /* 0x0000000b000b7308 */ /* 0x000fe20000000800 */
[----:B------:R-:W-:-:S07]  /*0f70*/  IADD3 R3, PT, PT, R2, R3, R2 ;  /* 0x0000000302037210 */ /* 0x000fce0007ffe002 */
[----:B------:R-:W1:Y:S08]  /*0f80*/  MUFU.EX2 R4, R4 ;  /* 0x0000000400047308 */ /* 0x000e700000000800 */
[----:B------:R-:W2:Y:S01]  /*0f90*/  MUFU.EX2 R6, R6 ;  /* 0x0000000600067308 */ /* 0x000ea20000000800 */
[----:B------:R-:W-:-:S07]  /*0fa0*/  IADD3 R3, PT, PT, R2, R3, R2 ;  /* 0x0000000302037210 */ /* 0x000fce0007ffe002 */
[----:B------:R-:W3:Y:S08]  /*0fb0*/  MUFU.EX2 R16, R16 ;  /* 0x0000001000107308 */ /* 0x000ef00000000800 */
[----:B------:R-:W4:Y:S01]  /*0fc0*/  MUFU.EX2 R5, R5 ;  /* 0x0000000500057308 */ /* 0x000f220000000800 */
[----:B------:R-:W-:Y:S01]  /*0fd0*/  FADD R9, R14, R9 ;  /* 0x000000090e097221 */ /* 0x000fe20000000000 */
[----:B------:R-:W-:Y:S01]  /*0fe0*/  FADD R12, R12, R17 ;  /* 0x000000110c0c7221 */ /* 0x000fe20000000000 */
[----:B0-----:R-:W-:-:S05]  /*0ff0*/  @!P0 FMUL R13, R13, R13 ;  /* 0x0000000d0d0d8220 */ /* 0x001fca0000400000 */
[----:B------:R-:W0:Y:S01]  /*1000*/  MUFU.EX2 R8, R8 ;  /* 0x0000000800087308 */ /* 0x000e220000000800 */
[----:B------:R-:W-:Y:S01]  /*1010*/  ISETP.GE.U32.AND P0, PT, R3, 0x4000, PT ;  /* 0x000040000300780c */ /* 0x000fe20003f06070 */
[----:B------:R-:W-:Y:S01]  /*1020*/  FADD R9, R9, R10 ;  /* 0x0000000a09097221 */ /* 0x000fe20000000000 */
[----:B------:R-:W-:Y:S01]  /*1030*/  FADD R12, R12, R13 ;  /* 0x0000000d0c0c7221 */ /* 0x000fe20000000000 */
[----:B-1----:R-:W-:Y:S01]  /*1040*/  @!P4 FMUL R4, R4, R4 ;  /* 0x000000040404c220 */ /* 0x002fe20000400000 */
[----:B--2---:R-:W-:Y:S01]  /*1050*/  @!P3 FMUL R6, R6, R6 ;  /* 0x000000060606b220 */ /* 0x004fe20000400000 */
[----:B------:R-:W-:Y:S01]  /*1060*/  @!P2 FMUL R11, R11, R11 ;  /* 0x0000000b0b0ba220 */ /* 0x000fe20000400000 */
[----:B---3--:R-:W-:Y:S01]  /*1070*/  @!P6 FMUL R16, R16, R16 ;  /* 0x000000101010e220 */ /* 0x008fe20000400000 */
[----:B------:R-:W-:Y:S01]  /*1080*/  FFMA R7, R0, R4, R7 ;  /* 0x0000000400077223 */ /* 0x000fe20000000007 */
[----:B------:R-:W-:Y:S01]  /*1090*/  FMUL R6, R9, R6 ;  /* 0x0000000609067220 */ /* 0x000fe20000400000 */
[----:B------:R-:W-:Y:S01]  /*10a0*/  FADD R12, R12, R11 ;  /* 0x0000000b0c0c7221 */ /* 0x000fe20000000000 */
[----:B----4-:R-:W-:-:S02]  /*10b0*/  @!P5 FMUL R5, R5, R5 ;  /* 0x000000050505d220 */ /* 0x010fc40000400000 */
[----:B------:R-:W-:Y:S02]  /*10c0*/  FFMA R7, R7, R16, R6 ;  /* 0x0000001007077223 */ /* 0x000fe40000000006 */
[----:B------:R-:W-:Y:S01]  /*10d0*/  FMUL R12, R12, R5 ;  /* 0x000000050c0c7220 */ /* 0x000fe20000400000 */
[----:B0-----:R-:W-:Y:S01]  /*10e0*/  @!P1 FMUL R8, R8, R8 ;  /* 0x0000000808089220 */ /* 0x001fe20000400000 */
[C---:B------:R-:W-:Y:S02]  /*10f0*/  LEA R24, R21.reuse, R24, 0x4 ;  /* 0x0000001815187211 */ /* 0x040fe400078e20ff */
[----:B------:R-:W-:Y:S01]  /*1100*/  LEA R27, R21, R27, 0x4 ;  /* 0x0000001b151b7211 */ /* 0x000fe200078e20ff */
[----:B------:R-:W-:Y:S01]  /*1110*/  FFMA R0, R7, R8, R12 ;  /* 0x0000000807007223 */ /* 0x000fe2000000000c */
[C---:B------:R-:W-:Y:S02]  /*1120*/  LEA R26, R21.reuse, R26, 0x4 ;  /* 0x0000001a151a7211 */ /* 0x040fe400078e20ff */
[----:B------:R-:W-:Y:S01]  /*1130*/  LEA R25, R21, R25, 0x4 ;  /* 0x0000001915197211 */ /* 0x000fe200078e20ff */
[----:B------:R-:W-:Y:S06]  /*1140*/  @!P0 BRA `(.L_x_60) ;  /* 0xfffffff400008947 */ /* 0x000fec000383ffff */
[----:B------:R-:W-:Y:S05]  /*1150*/  BSYNC.RECONVERGENT B0 ;  /* 0x0000000000007941 */ /* 0x000fea0003800200 */
.L_x_59:
[----:B------:R-:W0:Y:S01]  /*1160*/  SHFL.BFLY PT, R2, R23, 0x10, 0x1f ;  /* 0x0e001f0017027f89 */ /* 0x000e2200000e0000 */
[----:B------:R-:W1:Y:S01]  /*1170*/  LDCU UR4, c[0x0][0x364] ;  /* 0x00006c80ff0477ac */ /* 0x000e620008000800 */
[----:B------:R-:W2:Y:S01]  /*1180*/  S2UR UR5, SR_CgaCtaId ;  /* 0x00000000000579c3 */ /* 0x000ea20000008800 */
[----:B------:R-:W-:Y:S01]  /*1190*/  BSSY.RECONVERGENT B0, `(.L_x_61) ;  /* 0x0000077000007945 */ /* 0x000fe20003800200 */
[----:B0-----:R-:W-:-:S05]  /*11a0*/  FMNMX R3, R23, R2, !PT ;  /* 0x0000000217037209 */ /* 0x001fca0007800000 */
[--C-:B------:R-:W-:Y:S01]  /*11b0*/  FADD R2, R2, -R3.reuse ;  /* 0x8000000302027221 */ /* 0x100fe20000000000 */
[----:B------:R-:W0:Y:S03]  /*11c0*/  SHFL.BFLY PT, R8, R3, 0x8, 0x1f ;  /* 0x0d001f0003087f89 */ /* 0x000e2600000e0000 */
[----:B------:R-:W-:Y:S01]  /*11d0*/  FMUL R6, R2, 1.4426950216293334961 ;  /* 0x3fb8aa3b02067820 */ /* 0x000fe20000400000 */
[----:B------:R-:W-:-:S04]  /*11e0*/  FADD R2, R23, -R3 ;  /* 0x8000000317027221 */ /* 0x000fc80000000000 */
[----:B------:R-:W-:Y:S01]  /*11f0*/  FMUL R4, R2, 1.4426950216293334961 ;  /* 0x3fb8aa3b02047820 */ /* 0x000fe20000400000 */
[----:B------:R-:W-:Y:S01]  /*1200*/  FSETP.GEU.AND P1, PT, R6, -126, PT ;  /* 0xc2fc00000600780b */ /* 0x000fe20003f2e000 */
[----:B------:R-:W3:Y:S03]  /*1210*/  SHFL.BFLY PT, R2, R0, 0x10, 0x1f ;  /* 0x0e001f0000027f89 */ /* 0x000ee600000e0000 */
[----:B------:R-:W-:-:S09]  /*1220*/  FSETP.GEU.AND P0, PT, R4, -126, PT ;  /* 0xc2fc00000400780b */ /* 0x000fd20003f0e000 */
[----:B------:R-:W-:Y:S01]  /*1230*/  @!P1 FMUL R6, R6, 0.5 ;  /* 0x3f00000006069820 */ /* 0x000fe20000400000 */
[----:B0-----:R-:W-:-:S03]  /*1240*/  FMNMX R9, R3, R8, !PT ;  /* 0x0000000803097209 */ /* 0x001fc60007800000 */
[----:B------:R-:W-:Y:S01]  /*1250*/  @!P0 FMUL R4, R4, 0.5 ;  /* 0x3f00000004048820 */ /* 0x000fe20000400000 */
[----:B------:R-:W0:Y:S01]  /*1260*/  MUFU.EX2 R7, R6 ;  /* 0x0000000600077308 */ /* 0x000e220000000800 */
[--C-:B------:R-:W-:Y:S01]  /*1270*/  FADD R3, R3, -R9.reuse ;  /* 0x8000000903037221 */ /* 0x100fe20000000000 */
[----:B------:R-:W-:Y:S01]  /*1280*/  FADD R8, R8, -R9 ;  /* 0x8000000908087221 */ /* 0x000fe20000000000 */
[----:B------:R-:W4:Y:S02]  /*1290*/  SHFL.BFLY PT, R10, R9, 0x4, 0x1f ;  /* 0x0c801f00090a7f89 */ /* 0x000f2400000e0000 */
[----:B------:R-:W-:Y:S01]  /*12a0*/  FMUL R3, R3, 1.4426950216293334961 ;  /* 0x3fb8aa3b03037820 */ /* 0x000fe20000400000 */
[----:B------:R-:W-:Y:S02]  /*12b0*/  FMUL R8, R8, 1.4426950216293334961 ;  /* 0x3fb8aa3b08087820 */ /* 0x000fe40000400000 */
[----:B------:R-:W5:Y:S03]  /*12c0*/  MUFU.EX2 R5, R4 ;  /* 0x0000000400057308 */ /* 0x000f660000000800 */
[----:B------:R-:W-:Y:S01]  /*12d0*/  FSETP.GEU.AND P2, PT, R8, -126, PT ;  /* 0xc2fc00000800780b */ /* 0x000fe20003f4e000 */
[----:B0-----:R-:W-:-:S04]  /*12e0*/  @!P1 FMUL R7, R7, R7 ;  /* 0x0000000707079220 */ /* 0x001fc80000400000 */
[----:B---3--:R-:W-:Y:S01]  /*12f0*/  FMUL R7, R2, R7 ;  /* 0x0000000702077220 */ /* 0x008fe20000400000 */
[----:B-----5:R-:W-:Y:S01]  /*1300*/  @!P0 FMUL R5, R5, R5 ;  /* 0x0000000505058220 */ /* 0x020fe20000400000 */
[----:B------:R-:W-:-:S06]  /*1310*/  FSETP.GEU.AND P0, PT, R3, -126, PT ;  /* 0xc2fc00000300780b */ /* 0x000fcc0003f0e000 */
[----:B------:R-:W-:Y:S01]  /*1320*/  @!P2 FMUL R8, R8, 0.5 ;  /* 0x3f0000000808a820 */ /* 0x000fe20000400000 */
[C---:B----4-:R-:W-:Y:S01]  /*1330*/  FMNMX R4, R9.reuse, R10, !PT ;  /* 0x0000000a09047209 */ /* 0x050fe20007800000 */
[----:B------:R-:W-:Y:S02]  /*1340*/  FFMA R7, R0, R5, R7 ;  /* 0x0000000500077223 */ /* 0x000fe40000000007 */
[----:B------:R-:W0:Y:S02]  /*1350*/  MUFU.EX2 R5, R8 ;  /* 0x0000000800057308 */ /* 0x000e240000000800 */
[--C-:B------:R-:W-:Y:S01]  /*1360*/  FADD R10, R10, -R4.reuse ;  /* 0x800000040a0a7221 */ /* 0x100fe20000000000 */
[----:B------:R-:W3:Y:S01]  /*1370*/  SHFL.BFLY PT, R0, R7, 0x8, 0x1f ;  /* 0x0d001f0007007f89 */ /* 0x000ee200000e0000 */
[----:B------:R-:W-:Y:S02]  /*1380*/  FADD R9, R9, -R4 ;  /* 0x8000000409097221 */ /* 0x000fe40000000000 */
[----:B------:R-:W-:Y:S01]  /*1390*/  FMUL R10, R10, 1.4426950216293334961 ;  /* 0x3fb8aa3b0a0a7820 */ /* 0x000fe20000400000 */
[----:B------:R-:W4:Y:S01]  /*13a0*/  SHFL.BFLY PT, R11, R4, 0x2, 0x1f ;  /* 0x0c401f00040b7f89 */ /* 0x000f2200000e0000 */
[----:B------:R-:W-:Y:S01]  /*13b0*/  @!P0 FMUL R3, R3, 0.5 ;  /* 0x3f00000003038820 */ /* 0x000fe20000400000 */
[----:B------:R-:W-:-:S02]  /*13c0*/  FMUL R9, R9, 1.4426950216293334961 ;  /* 0x3fb8aa3b09097820 */ /* 0x000fc40000400000 */
[----:B------:R-:W-:Y:S01]  /*13d0*/  FSETP.GEU.AND P1, PT, R10, -126, PT ;  /* 0xc2fc00000a00780b */ /* 0x000fe20003f2e000 */
[----:B------:R-:W5:Y:S01]  /*13e0*/  MUFU.EX2 R2, R3 ;  /* 0x0000000300027308 */ /* 0x000f620000000800 */
[----:B0-----:R-:W-:-:S11]  /*13f0*/  @!P2 FMUL R5, R5, R5 ;  /* 0x000000050505a220 */ /* 0x001fd60000400000 */
[----:B------:R-:W-:Y:S01]  /*1400*/  @!P1 FMUL R10, R10, 0.5 ;  /* 0x3f0000000a0a9820 */ /* 0x000fe20000400000 */
[----:B---3--:R-:W-:Y:S01]  /*1410*/  FMUL R0, R0, R5 ;  /* 0x0000000500007220 */ /* 0x008fe20000400000 */
[----:B-----5:R-:W-:Y:S01]  /*1420*/  @!P0 FMUL R2, R2, R2 ;  /* 0x0000000202028220 */ /* 0x020fe20000400000 */
[----:B------:R-:W-:Y:S01]  /*1430*/  FSETP.GEU.AND P0, PT, R9, -126, PT ;  /* 0xc2fc00000900780b */ /* 0x000fe20003f0e000 */
[----:B------:R0:W3:Y:S02]  /*1440*/  MUFU.EX2 R5, R10 ;  /* 0x0000000a00057308 */ /* 0x0000e40000000800 */
[----:B------:R-:W-:Y:S01]  /*1450*/  FFMA R0, R7, R2, R0 ;  /* 0x0000000207007223 */ /* 0x000fe20000000000 */
[----:B----4-:R-:W-:-:S04]  /*1460*/  FMNMX R7, R4, R11, !PT ;  /* 0x0000000b04077209 */ /* 0x010fc80007800000 */
[----:B------:R-:W4:Y:S01]  /*1470*/  SHFL.BFLY PT, R2, R0, 0x4, 0x1f ;  /* 0x0c801f0000027f89 */ /* 0x000f2200000e0000 */
[--C-:B------:R-:W-:Y:S01]  /*1480*/  FADD R11, R11, -R7.reuse ;  /* 0x800000070b0b7221 */ /* 0x100fe20000000000 */
[----:B------:R-:W-:Y:S02]  /*1490*/  FADD R4, R4, -R7 ;  /* 0x8000000704047221 */ /* 0x000fe40000000000 */
[----:B------:R-:W5:Y:S01]  /*14a0*/  SHFL.BFLY PT, R8, R7, 0x1, 0x1f ;  /* 0x0c201f0007087f89 */ /* 0x000f6200000e0000 */
[----:B------:R-:W-:Y:S01]  /*14b0*/  @!P0 FMUL R9, R9, 0.5 ;  /* 0x3f00000009098820 */ /* 0x000fe20000400000 */
[----:B------:R-:W-:Y:S01]  /*14c0*/  FMUL R11, R11, 1.4426950216293334961 ;  /* 0x3fb8aa3b0b0b7820 */ /* 0x000fe20000400000 */
[----:B------:R-:W-:Y:S01]  /*14d0*/  FMUL R4, R4, 1.4426950216293334961 ;  /* 0x3fb8aa3b04047820 */ /* 0x000fe20000400000 */
[----:B0-----:R-:W1:Y:S01]  /*14e0*/  S2R R10, SR_TID.Z ;  /* 0x00000000000a7919 */ /* 0x001e620000002300 */
[----:B------:R0:W2:Y:S01]  /*14f0*/  MUFU.EX2 R3, R9 ;  /* 0x0000000900037308 */ /* 0x0000a20000000800 */
[----:B---3--:R-:W-:Y:S01]  /*1500*/  @!P1 FMUL R5, R5, R5 ;  /* 0x0000000505059220 */ /* 0x008fe20000400000 */
[----:B------:R-:W-:Y:S01]  /*1510*/  FSETP.GEU.AND P2, PT, R11, -126, PT ;  /* 0xc2fc00000b00780b */ /* 0x000fe20003f4e000 */
[----:B0-----:R-:W1:Y:S02]  /*1520*/  S2R R9, SR_TID.Y ;  /* 0x0000000000097919 */ /* 0x001e640000002200 */
[----:B----4-:R-:W-:-:S10]  /*1530*/  FMUL R5, R2, R5 ;  /* 0x0000000502057220 */ /* 0x010fd40000400000 */
[----:B------:R-:W-:Y:S01]  /*1540*/  @!P2 FMUL R11, R11, 0.5 ;  /* 0x3f0000000b0ba820 */ /* 0x000fe20000400000 */
[----:B--2---:R-:W-:Y:S01]  /*1550*/  @!P0 FMUL R3, R3, R3 ;  /* 0x0000000303038220 */ /* 0x004fe20000400000 */
[----:B------:R-:W-:Y:S02]  /*1560*/  FSETP.GEU.AND P0, PT, R4, -126, PT ;  /* 0xc2fc00000400780b */ /* 0x000fe40003f0e000 */
[C---:B-----5:R-:W-:Y:S01]  /*1570*/  FMNMX R2, R7.reuse, R8, !PT ;  /* 0x0000000807027209 */ /* 0x060fe20007800000 */
[----:B------:R-:W-:Y:S01]  /*1580*/  FFMA R5, R0, R3, R5 ;  /* 0x0000000300057223 */ /* 0x000fe20000000005 */
[----:B------:R-:W0:Y:S03]  /*1590*/  MUFU.EX2 R11, R11 ;  /* 0x0000000b000b7308 */ /* 0x000e260000000800 */
[--C-:B------:R-:W-:Y:S01]  /*15a0*/  FADD R8, R8, -R2.reuse ;  /* 0x8000000208087221 */ /* 0x100fe20000000000 */
[----:B------:R-:W2:Y:S01]  /*15b0*/  SHFL.BFLY PT, R0, R5, 0x2, 0x1f ;  /* 0x0c401f0005007f89 */ /* 0x000ea200000e0000 */
[----:B------:R-:W-:-:S02]  /*15c0*/  FADD R7, R7, -R2 ;  /* 0x8000000207077221 */ /* 0x000fc40000000000 */
[----:B------:R-:W-:Y:S02]  /*15d0*/  FMUL R8, R8, 1.4426950216293334961 ;  /* 0x3fb8aa3b08087820 */ /* 0x000fe40000400000 */
[----:B------:R-:W-:Y:S01]  /*15e0*/  @!P0 FMUL R4, R4, 0.5 ;  /* 0x3f00000004048820 */ /* 0x000fe20000400000 */
[----:B------:R-:W-:Y:S02]  /*15f0*/  FMUL R7, R7, 1.4426950216293334961 ;  /* 0x3fb8aa3b07077820 */ /* 0x000fe40000400000 */
[----:B------:R-:W-:Y:S01]  /*1600*/  FSETP.GEU.AND P3, PT, R8, -126, PT ;  /* 0xc2fc00000800780b */ /* 0x000fe20003f6e000 */
[----:B------:R-:W3:Y:S01]  /*1610*/  MUFU.EX2 R6, R4 ;  /* 0x0000000400067308 */ /* 0x000ee20000000800 */
[----:B0-----:R-:W-:Y:S01]  /*1620*/  @!P2 FMUL R11, R11, R11 ;  /* 0x0000000b0b0ba220 */ /* 0x001fe20000400000 */
[----:B------:R-:W-:-:S10]  /*1630*/  ISETP.GT.U32.AND P2, PT, R22, 0x3, PT ;  /* 0x000000031600780c */ /* 0x000fd40003f44070 */
[----:B------:R-:W-:Y:S01]  /*1640*/  @!P3 FMUL R8, R8, 0.5 ;  /* 0x3f0000000808b820 */ /* 0x000fe20000400000 */
[----:B--2---:R-:W-:-:S03]  /*1650*/  FMUL R0, R0, R11 ;  /* 0x0000000b00007220 */ /* 0x004fc60000400000 */
[----:B------:R-:W0:Y:S01]  /*1660*/  MUFU.EX2 R4, R8 ;  /* 0x0000000800047308 */ /* 0x000e220000000800 */
[----:B---3--:R-:W-:Y:S01]  /*1670*/  @!P0 FMUL R6, R6, R6 ;  /* 0x0000000606068220 */ /* 0x008fe20000400000 */
[----:B------:R-:W-:-:S03]  /*1680*/  FSETP.GEU.AND P0, PT, R7, -126, PT ;  /* 0xc2fc00000700780b */ /* 0x000fc60003f0e000 */
[----:B------:R-:W-:Y:S01]  /*1690*/  FFMA R0, R5, R6, R0 ;  /* 0x0000000605007223 */ /* 0x000fe20000000000 */
[----:B-1----:R-:W-:Y:S01]  /*16a0*/  IMAD R6, R10, UR4, R9 ;  /* 0x000000040a067c24 */ /* 0x002fe2000f8e0209 */
[----:B------:R-:W-:Y:S02]  /*16b0*/  UMOV UR4, 0x400 ;  /* 0x0000040000047882 */ /* 0x000fe40000000000 */
[----:B------:R-:W-:Y:S01]  /*16c0*/  ULEA UR4, UR5, UR4, 0x18 ;  /* 0x0000000405047291 */ /* 0x000fe2000f8ec0ff */
[----:B------:R-:W1:Y:S01]  /*16d0*/  SHFL.BFLY PT, R3, R0, 0x1, 0x1f ;  /* 0x0c201f0000037f89 */ /* 0x000e6200000e0000 */
[----:B------:R-:W-:-:S04]  /*16e0*/  IMAD R6, R6, R21, R22 ;  /* 0x0000001506067224 */ /* 0x000fc800078e0216 */
[----:B------:R-:W-:Y:S01]  /*16f0*/  @!P0 FMUL R7, R7, 0.5 ;  /* 0x3f00000007078820 */ /* 0x000fe20000400000 */
[----:B------:R-:W-:Y:S01]  /*1700*/  LOP3.LUT P1, RZ, R6, 0x1f, RZ, 0xc0, !PT ;  /* 0x0000001f06ff7812 */ /* 0x000fe2000782c0ff */
[----:B0-----:R-:W-:Y:S01]  /*1710*/  @!P3 FMUL R4, R4, R4 ;  /* 0x000000040404b220 */ /* 0x001fe20000400000 */
[----:B------:R-:W-:Y:S01]  /*1720*/  ISETP.GT.U32.AND P3, PT, R22, 0x1, PT ;  /* 0x000000011600780c */ /* 0x000fe20003f64070 */
[----:B------:R-:W0:Y:S02]  /*1730*/  MUFU.EX2 R5, R7 ;  /* 0x0000000700057308 */ /* 0x000e240000000800 */
[----:B-1----:R-:W-:-:S08]  /*1740*/  FMUL R3, R3, R4 ;  /* 0x0000000403037220 */ /* 0x002fd00000400000 */
[----:B------:R-:W-:Y:S01]  /*1750*/  @!P1 SHF.R.U32.HI R4, RZ, 0x2, R22 ;  /* 0x00000002ff049819 */ /* 0x000fe20000011616 */
[----:B0-----:R-:W-:Y:S01]  /*1760*/  @!P0 FMUL R5, R5, R5 ;  /* 0x0000000505058220 */ /* 0x001fe20000400000 */
[----:B------:R-:W-:Y:S02]  /*1770*/  ISETP.NE.AND P0, PT, R22, RZ, PT ;  /* 0x000000ff1600720c */ /* 0x000fe40003f05270 */
[----:B------:R-:W-:Y:S01]  /*1780*/  @!P1 LOP3.LUT R4, R4, 0xf8, RZ, 0xc0, !PT ;  /* 0x000000f804049812 */ /* 0x000fe200078ec0ff */
[----:B------:R-:W-:Y:S01]  /*1790*/  FFMA R3, R0, R5, R3 ;  /* 0x0000000500037223 */ /* 0x000fe20000000003 */
[----:B------:R-:W-:-:S04]  /*17a0*/  LEA R22, R22, UR4, 0x3 ;  /* 0x0000000416167c11 */ /* 0x000fc8000f8e18ff */
[----:B------:R0:W-:Y:S01]  /*17b0*/  @!P1 STS.64 [R4+UR4], R2 ;  /* 0x0000000204009988 */ /* 0x0001e20008000a04 */
[----:B------:R-:W-:Y:S06]  /*17c0*/  BAR.SYNC.DEFER_BLOCKING 0x0 ;  /* 0x0000000000007b1d */ /* 0x000fec0000010000 */
[----:B------:R-:W-:Y:S05]  /*17d0*/  @P2 BRA `(.L_x_62) ;  /* 0x0000000000482947 */ /* 0x000fea0003800000 */
[----:B0-----:R-:W-:Y:S04]  /*17e0*/  LDS.64 R2, [R22] ;  /* 0x0000000016027984 */ /* 0x001fe80000000a00 */
[----:B------:R-:W0:Y:S02]  /*17f0*/  LDS.64 R4, [R22+0x20] ;  /* 0x0000200016047984 */ /* 0x000e240000000a00 */
[----:B0-----:R-:W-:-:S05]  /*1800*/  FMNMX R6, R2, R4, !PT ;  /* 0x0000000402067209 */ /* 0x001fca0007800000 */
        /* <DEDUP_REMOVED lines=10> */
[----:B0-----:R-:W-:-:S04]  /*18b0*/  @!P2 FMUL R8, R8, R8 ;  /* 0x000000080808a220 */ /* 0x001fc80000400000 */
[----:B------:R-:W-:Y:S01]  /*18c0*/  FMUL R5, R8, R5 ;  /* 0x0000000508057220 */ /* 0x000fe20000400000 */
[----:B-1----:R-:W-:-:S04]  /*18d0*/  @!P1 FMUL R0, R0, R0 ;  /* 0x0000000000009220 */ /* 0x002fc80000400000 */
[----:B------:R-:W-:-:S05]  /*18e0*/  FFMA R7, R0, R3, R5 ;  /* 0x0000000300077223 */ /* 0x000fca0000000005 */
[----:B------:R1:W-:Y:S02]  /*18f0*/  STS.64 [R22], R6 ;  /* 0x0000000616007388 */ /* 0x0003e40000000a00 */
.L_x_62:
[----:B------:R-:W-:Y:S05]  /*1900*/  BSYNC.RECONVERGENT B0 ;  /* 0x0000000000007941 */ /* 0x000fea0003800200 */
.L_x_61:
[----:B------:R-:W-:Y:S06]  /*1910*/  BAR.SYNC.DEFER_BLOCKING 0x0 ;  /* 0x0000000000007b1d */ /* 0x000fec0000010000 */
[----:B------:R-:W-:Y:S04]  /*1920*/  BSSY.RECONVERGENT B0, `(.L_x_63) ;  /* 0x0000014000007945 */ /* 0x000fe80003800200 */
[----:B------:R-:W-:Y:S05]  /*1930*/  @P3 BRA `(.L_x_64) ;  /* 0x0000000000483947 */ /* 0x000fea0003800000 */
[----:B0-----:R-:W-:Y:S04]  /*1940*/  LDS.64 R2, [R22] ;  /* 0x0000000016027984 */ /* 0x001fe80000000a00 */
[----:B------:R-:W1:Y:S02]  /*1950*/  LDS.64 R4, [R22+0x10] ;  /* 0x0000100016047984 */ /* 0x000e640000000a00 */
[----:B-1----:R-:W-:-:S05]  /*1960*/  FMNMX R6, R2, R4, !PT ;  /* 0x0000000402067209 */ /* 0x002fca0007800000 */
        /* <DEDUP_REMOVED lines=15> */
.L_x_64:
[----:B------:R-:W-:Y:S05]  /*1a60*/  BSYNC.RECONVERGENT B0 ;  /* 0x0000000000007941 */ /* 0x000fea0003800200 */
.L_x_63:
[----:B------:R-:W-:Y:S06]  /*1a70*/  BAR.SYNC.DEFER_BLOCKING 0x0 ;  /* 0x0000000000007b1d */ /* 0x000fec0000010000 */
[----:B------:R-:W-:Y:S04]  /*1a80*/  BSSY.RECONVERGENT B0, `(.L_x_65) ;  /* 0x0000014000007945 */ /* 0x000fe80003800200 */
[----:B------:R-:W-:Y:S05]  /*1a90*/  @P0 BRA `(.L_x_66) ;  /* 0x0000000000480947 */ /* 0x000fea0003800000 */
[----:B0-----:R-:W-:Y:S04]  /*1aa0*/  LDS.64 R2, [R22] ;  /* 0x0000000016027984 */ /* 0x001fe80000000a00 */
[----:B------:R-:W1:Y:S02]  /*1ab0*/  LDS.64 R4, [UR4+0x8] ;  /* 0x00000804ff047984 */ /* 0x000e640008000a00 */
[----:B-12---:R-:W-:-:S05]  /*1ac0*/  FMNMX R6, R2, R4, !PT ;  /* 0x0000000402067209 */ /* 0x006fca0007800000 */
        /* <DEDUP_REMOVED lines=15> */
.L_x_66:
[----:B------:R-:W-:Y:S05]  /*1bc0*/  BSYNC.RECONVERGENT B0 ;  /* 0x0000000000007941 */ /* 0x000fea0003800200 */
.L_x_65:
[----:B------:R-:W-:Y:S06]  /*1bd0*/  BAR.SYNC.DEFER_BLOCKING 0x0 ;  /* 0x0000000000007b1d */ /* 0x000fec0000010000 */
[----:B------:R-:W-:Y:S05]  /*1be0*/  @P0 EXIT ;  /* 0x000000000000094d */ /* 0x000fea0003800000 */
[----:B-123--:R-:W1:Y:S01]  /*1bf0*/  LDS.64 R6, [UR4] ;  /* 0x00000004ff067984 */ /* 0x00ee620008000a00 */
[----:B0-----:R-:W0:Y:S08]  /*1c00*/  LDC.64 R2, c[0x0][0x388] ;  /* 0x0000e200ff027b82 */ /* 0x001e300000000a00 */
[----:B------:R-:W2:Y:S01]  /*1c10*/  LDC.64 R4, c[0x0][0x390] ;  /* 0x0000e400ff047b82 */ /* 0x000ea20000000a00 */
[----:B0-----:R-:W-:-:S04]  /*1c20*/  IMAD.WIDE.U32 R2, R20, 0x4, R2 ;  /* 0x0000000414027825 */ /* 0x001fc800078e0002 */
[----:B--2---:R-:W-:Y:S01]  /*1c30*/  IMAD.WIDE.U32 R20, R20, 0x4, R4 ;  /* 0x0000000414147825 */ /* 0x004fe200078e0004 */
[----:B-1----:R-:W-:Y:S04]  /*1c40*/  STG.E desc[UR6][R2.64], R6 ;  /* 0x0000000602007986 */ /* 0x002fe8000c101906 */
[----:B------:R-:W-:Y:S01]  /*1c50*/  STG.E desc[UR6][R20.64], R7 ;  /* 0x0000000714007986 */ /* 0x000fe2000c101906 */
[----:B------:R-:W-:Y:S05]  /*1c60*/  EXIT ;  /* 0x000000000000794d */ /* 0x000fea0003800000 */
        .weak           $__internal_2_$__cuda_sm20_div_u16
        .type           $__internal_2_$__cuda_sm20_div_u16,@function
        .size           $__internal_2_$__cuda_sm20_div_u16,(.L_x_70 - $__internal_2_$__cuda_sm20_div_u16)
$__internal_2_$__cuda_sm20_div_u16:
        /* <DEDUP_REMOVED lines=11> */
[----:B------:R-:W-:-:S05]  /*1d20*/  IADD3 R4, PT, PT, R7, 0x2, RZ ;  /* 0x0000000207047810 */ /* 0x000fca0007ffe0ff */
[----:B------:R-:W-:Y:S01]  /*1d30*/  FMUL.RZ R7, R5, R4 ;  /* 0x0000000405077220 */ /* 0x000fe2000040c000 */
[----:B------:R-:W-:Y:S01]  /*1d40*/  HFMA2 R5, -RZ, RZ, 0, 0 ;  /* 0x00000000ff057431 */ /* 0x000fe200000001ff */
[----:B------:R-:W-:-:S04]  /*1d50*/  MOV R4, R8 ;  /* 0x0000000800047202 */ /* 0x000fc80000000f00 */
[----:B------:R-:W0:Y:S02]  /*1d60*/  F2I.U32.TRUNC.NTZ R7, R7 ;  /* 0x0000000700077305 */ /* 0x000e24000020f000 */
[----:B0-----:R-:W-:Y:S02]  /*1d70*/  LOP3.LUT R10, R7, 0xffff, RZ, 0xc0, !PT ;  /* 0x0000ffff070a7812 */ /* 0x001fe400078ec0ff */
[----:B------:R-:W-:Y:S01]  /*1d80*/  @!P0 MOV R10, 0xffffffff ;  /* 0xffffffff000a8802 */ /* 0x000fe20000000f00 */
[----:B------:R-:W-:Y:S06]  /*1d90*/  RET.REL.NODEC R4 `(_Z33compute_rowmax_rowsum_fp32_kernelPKfPfS1_) ;  /* 0xffffffe004987950 */ /* 0x000fec0003c3ffff */
.L_x_67:
        /* <DEDUP_REMOVED lines=14> */
.L_x_70:


//--------------------- .nv.shared.reserved.0     --------------------------
	.section	.nv.shared.reserved.0,"aw",@nobits
	.weak		__nv_reservedSMEM_offset_0_alias
	.size		__nv_reservedSMEM_offset_0_alias, 0, 64
	.other		__nv_reservedSMEM_offset_0_alias,@"STO_CUDA_RESERVED_SHARED STV_DEFAULT"
__nv_reservedSMEM_offset_0_alias:
	.zero		0
	.zero		64


//--------------------- .nv.global                --------------------------
	.section	.nv.global,"aw",@nobits
.nv.global:
	.type		_ZN34_INTERNAL_caa8a6f6_4_k_cu_032e59f84cuda3std6ranges3__45__cpo9iter_moveE,@object
	.size		_ZN34_INTERNAL_caa8a6f6_4_k_cu_032e59f84cuda3std6ranges3__45__cpo9iter_moveE,(_ZN34_INTERNAL_caa8a6f6_4_k_cu_032e59f84cuda3std3__436_GLOBAL__N__caa8a6f6_4_k_cu_032e59f86ignoreE - _ZN34_INTERNAL_caa8a6f6_4_k_cu_032e59f84cuda3std6ranges3__45__cpo9iter_moveE)
_ZN34_INTERNAL_caa8a6f6_4_k_cu_032e59f84cuda3std6ranges3__45__cpo9iter_moveE:
	.zero		1
	.type		_ZN34_INTERNAL_caa8a6f6_4_k_cu_032e59f84cuda3std3__436_GLOBAL__N__caa8a6f6_4_k_cu_032e59f86ignoreE,@object
	.size		_ZN34_INTERNAL_caa8a6f6_4_k_cu_032e59f84cuda3std3__436_GLOBAL__N__caa8a6f6_4_k_cu_032e59f86ignoreE,(_ZN34_INTERNAL_caa8a6f6_4_k_cu_032e59f84cuda3std3__45__cpo4cendE - _ZN34_INTERNAL_caa8a6f6_4_k_cu_032e59f84cuda3std3__436_GLOBAL__N__caa8a6f6_4_k_cu_032e59f86ignoreE)
_ZN34_INTERNAL_caa8a6f6_4_k_cu_032e59f84cuda3std3__436_GLOBAL__N__caa8a6f6_4_k_cu_032e59f86ignoreE:
	.zero		1
	.type		_ZN34_INTERNAL_caa8a6f6_4_k_cu_032e59f84cuda3std3__45__cpo4cendE,@object
	.size		_ZN34_INTERNAL_caa8a6f6_4_k_cu_032e59f84cuda3std3__45__cpo4cendE,(_ZN34_INTERNAL_caa8a6f6_4_k_cu_032e59f84cuda3std3__45__cpo3endE - _ZN34_INTERNAL_caa8a6f6_4_k_cu_032e59f84cuda3std3__45__cpo4cendE)
_ZN34_INTERNAL_caa8a6f6_4_k_cu_032e59f84cuda3std3__45__cpo4cendE:
	.zero		1
	.type		_ZN34_INTERNAL_caa8a6f6_4_k_cu_032e59f84cuda3std3__45__cpo3endE,@object
	.size		_ZN34_INTERNAL_caa8a6f6_4_k_cu_032e59f84cuda3std3__45__cpo3endE,(_ZN34_INTERNAL_caa8a6f6_4_k_cu_032e59f84cuda3std3__48in_placeE - _ZN34_INTERNAL_caa8a6f6_4_k_cu_032e59f84cuda3std3__45__cpo3endE)
_ZN34_INTERNAL_caa8a6f6_4_k_cu_032e59f84cuda3std3__45__cpo3endE:
	.zero		1
	.type		_ZN34_INTERNAL_caa8a6f6_4_k_cu_032e59f84cuda3std3__48in_placeE,@object
	.size		_ZN34_INTERNAL_caa8a6f6_4_k_cu_032e59f84cuda3std3__48in_placeE,(_ZN34_INTERNAL_caa8a6f6_4_k_cu_032e59f84cuda3std6ranges3__45__cpo7advanceE - _ZN34_INTERNAL_caa8a6f6_4_k_cu_032e59f84cuda3std3__48in_placeE)
_ZN34_INTERNAL_caa8a6f6_4_k_cu_032e59f84cuda3std3__48in_placeE:
	.zero		1
	.type		_ZN34_INTERNAL_caa8a6f6_4_k_cu_032e59f84cuda3std6ranges3__45__cpo7advanceE,@object
	.size		_ZN34_INTERNAL_caa8a6f6_4_k_cu_032e59f84cuda3std6ranges3__45__cpo7advanceE,(_ZN34_INTERNAL_caa8a6f6_4_k_cu_032e59f84cuda3std3__45__cpo5beginE - _ZN34_INTERNAL_caa8a6f6_4_k_cu_032e59f84cuda3std6ranges3__45__cpo7advanceE)
_ZN34_INTERNAL_caa8a6f6_4_k_cu_032e59f84cuda3std6ranges3__45__cpo7advanceE:
	.zero		1
	.type		_ZN34_INTERNAL_caa8a6f6_4_k_cu_032e59f84cuda3std3__45__cpo5beginE,@object
	.size		_ZN34_INTERNAL_caa8a6f6_4_k_cu_032e59f84cuda3std3__45__cpo5beginE,(_ZN34_INTERNAL_caa8a6f6_4_k_cu_032e59f84cuda3std3__419piecewise_constructE - _ZN34_INTERNAL_caa8a6f6_4_k_cu_032e59f84cuda3std3__45__cpo5beginE)
_ZN34_INTERNAL_caa8a6f6_4_k_cu_032e59f84cuda3std3__45__cpo5beginE:
	.zero		1
	.type		_ZN34_INTERNAL_caa8a6f6_4_k_cu_032e59f84cuda3std3__419piecewise_constructE,@object
	.size		_ZN34_INTERNAL_caa8a6f6_4_k_cu_032e59f84cuda3std3__419piecewise_constructE,(_ZN34_INTERNAL_caa8a6f6_4_k_cu_032e59f84cuda3std3__45__cpo6cbeginE - _ZN34_INTERNAL_caa8a6f6_4_k_cu_032e59f84cuda3std3__419piecewise_constructE)
_ZN34_INTERNAL_caa8a6f6_4_k_cu_032e59f84cuda3std3__419piecewise_constructE:
	.zero		1
	.type		_ZN34_INTERNAL_caa8a6f6_4_k_cu_032e59f84cuda3std3__45__cpo6cbeginE,@object
	.size		_ZN34_INTERNAL_caa8a6f6_4_k_cu_032e59f84cuda3std3__45__cpo6cbeginE,(_ZN34_INTERNAL_caa8a6f6_4_k_cu_032e59f84cuda3std6ranges3__45__cpo4swapE - _ZN34_INTERNAL_caa8a6f6_4_k_cu_032e59f84cuda3std3__45__cpo6cbeginE)
_ZN34_INTERNAL_caa8a6f6_4_k_cu_032e59f84cuda3std3__45__cpo6cbeginE:
	.zero		1
	.type		_ZN34_INTERNAL_caa8a6f6_4_k_cu_032e59f84cuda3std6ranges3__45__cpo4swapE,@object
	.size		_ZN34_INTERNAL_caa8a6f6_4_k_cu_032e59f84cuda3std6ranges3__45__cpo4swapE,(.L_7 - _ZN34_INTERNAL_caa8a6f6_4_k_cu_032e59f84cuda3std6ranges3__45__cpo4swapE)
_ZN34_INTERNAL_caa8a6f6_4_k_cu_032e59f84cuda3std6ranges3__45__cpo4swapE:
	.zero		1
.L_7:


//--------------------- .nv.shared._Z33compute_rowmax_rowsum_fp32_kernelPKfPfS1_ --------------------------
	.section	.nv.shared._Z33compute_rowmax_rowsum_fp32_kernelPKfPfS1_,"aw",@nobits
	.sectionflags	@""
	.align	4
.nv.shared._Z33compute_rowmax_rowsum_fp32_kernelPKfPfS1_:
	.zero		1088


//--------------------- .nv.constant0._Z19softmax_fp32_kernelPKfS0_S0_Pf --------------------------
	.section	.nv.constant0._Z19softmax_fp32_kernelPKfS0_S0_Pf,"a",@progbits
	.sectionflags	@""
	.align	4
.nv.constant0._Z19softmax_fp32_kernelPKfS0_S0_Pf:
	.zero		928


//--------------------- .nv.constant0._Z33compute_rowmax_rowsum_fp32_kernelPKfPfS1_ --------------------------
	.section	.nv.constant0._Z33compute_rowmax_rowsum_fp32_kernelPKfPfS1_,"a",@progbits
	.sectionflags	@""
	.align	4
.nv.constant0._Z33compute_rowmax_rowsum_fp32_kernelPKfPfS1_:
	.zero		920


//--------------------- SYMBOLS --------------------------

	.type		.nv.reservedSmem.offset0,@object
	.size		.nv.reservedSmem.offset0,0x4
	.type		.nv.reservedSmem.cap,@object
	.size		.nv.reservedSmem.cap,0x4
